//
// Generated by NVIDIA NVVM Compiler
//
// Compiler Build ID: CL-36424714
// Cuda compilation tools, release 13.0, V13.0.88
// Based on NVVM 20.0.0
//

.version 9.0
.target sm_100
.address_size 64

	// .globl	_Z21fused_rope_rms_kernelPKfS0_Pfiiiif
.global .align 4 .b8 __cudart_i2opi_f[24] = {65, 144, 67, 60, 153, 149, 98, 219, 192, 221, 52, 245, 209, 87, 39, 252, 41, 21, 68, 78, 110, 131, 249, 162};

.visible .entry _Z21fused_rope_rms_kernelPKfS0_Pfiiiif(
	.param .u64 .ptr .align 1 _Z21fused_rope_rms_kernelPKfS0_Pfiiiif_param_0,
	.param .u64 .ptr .align 1 _Z21fused_rope_rms_kernelPKfS0_Pfiiiif_param_1,
	.param .u64 .ptr .align 1 _Z21fused_rope_rms_kernelPKfS0_Pfiiiif_param_2,
	.param .u32 _Z21fused_rope_rms_kernelPKfS0_Pfiiiif_param_3,
	.param .u32 _Z21fused_rope_rms_kernelPKfS0_Pfiiiif_param_4,
	.param .u32 _Z21fused_rope_rms_kernelPKfS0_Pfiiiif_param_5,
	.param .u32 _Z21fused_rope_rms_kernelPKfS0_Pfiiiif_param_6,
	.param .f32 _Z21fused_rope_rms_kernelPKfS0_Pfiiiif_param_7
)
{
	.local .align 4 .b8 	__local_depot0[28];
	.reg .b64 	%SP;
	.reg .b64 	%SPL;
	.reg .pred 	%p<61>;
	.reg .b32 	%r<174>;
	.reg .b32 	%f<342>;
	.reg .b64 	%rd<81>;
	.reg .b64 	%fd<5>;

	mov.u64 	%SPL, __local_depot0;
	ld.param.u64 	%rd25, [_Z21fused_rope_rms_kernelPKfS0_Pfiiiif_param_2];
	ld.param.u32 	%r75, [_Z21fused_rope_rms_kernelPKfS0_Pfiiiif_param_3];
	ld.param.u32 	%r73, [_Z21fused_rope_rms_kernelPKfS0_Pfiiiif_param_4];
	ld.param.u32 	%r74, [_Z21fused_rope_rms_kernelPKfS0_Pfiiiif_param_5];
	cvta.to.global.u64 	%rd1, %rd25;
	add.u64 	%rd2, %SPL, 0;
	add.u64 	%rd3, %SPL, 0;
	mov.u32 	%r76, %ctaid.x;
	mov.u32 	%r77, %ntid.x;
	mov.u32 	%r78, %tid.x;
	mad.lo.s32 	%r1, %r76, %r77, %r78;
	mul.lo.s32 	%r79, %r73, %r75;
	setp.ge.s32 	%p2, %r1, %r79;
	@%p2 bra 	$L__BB0_32;
	mul.lo.s32 	%r2, %r74, %r1;
	rem.s32 	%r3, %r1, %r73;
	setp.lt.s32 	%p3, %r74, 2;
	@%p3 bra 	$L__BB0_6;
	ld.param.f32 	%f326, [_Z21fused_rope_rms_kernelPKfS0_Pfiiiif_param_7];
	abs.f32 	%f41, %f326;
	setp.lt.f32 	%p4, %f41, 0f00800000;
	mul.f32 	%f42, %f41, 0f4B800000;
	selp.f32 	%f43, %f42, %f41, %p4;
	selp.f32 	%f44, 0fC1C00000, 0f00000000, %p4;
	mov.b32 	%r81, %f43;
	add.s32 	%r82, %r81, -1060439283;
	and.b32  	%r83, %r82, -8388608;
	sub.s32 	%r84, %r81, %r83;
	mov.b32 	%f45, %r84;
	cvt.rn.f32.s32 	%f46, %r83;
	fma.rn.f32 	%f47, %f46, 0f34000000, %f44;
	add.f32 	%f48, %f45, 0fBF800000;
	add.f32 	%f49, %f45, 0f3F800000;
	rcp.approx.ftz.f32 	%f50, %f49;
	add.f32 	%f51, %f48, %f48;
	mul.f32 	%f52, %f51, %f50;
	mul.f32 	%f53, %f52, %f52;
	sub.f32 	%f54, %f48, %f52;
	add.f32 	%f55, %f54, %f54;
	neg.f32 	%f56, %f52;
	fma.rn.f32 	%f57, %f56, %f48, %f55;
	mul.rn.f32 	%f58, %f50, %f57;
	fma.rn.f32 	%f59, %f53, 0f3A2C32E4, 0f3B52E7DB;
	fma.rn.f32 	%f60, %f59, %f53, 0f3C93BB73;
	fma.rn.f32 	%f61, %f60, %f53, 0f3DF6384F;
	mul.rn.f32 	%f62, %f61, %f53;
	fma.rn.f32 	%f63, %f52, 0f3FB8AA3B, %f47;
	sub.f32 	%f64, %f47, %f63;
	fma.rn.f32 	%f65, %f52, 0f3FB8AA3B, %f64;
	fma.rn.f32 	%f66, %f58, 0f3FB8AA3B, %f65;
	fma.rn.f32 	%f67, %f52, 0f32A55E34, %f66;
	mul.f32 	%f68, %f62, 0f40400000;
	fma.rn.f32 	%f69, %f68, %f58, %f67;
	fma.rn.f32 	%f70, %f62, %f52, %f69;
	add.rn.f32 	%f2, %f63, %f70;
	neg.f32 	%f71, %f63;
	add.rn.f32 	%f72, %f2, %f71;
	neg.f32 	%f73, %f72;
	add.rn.f32 	%f3, %f70, %f73;
	setp.eq.f32 	%p5, %f326, 0f00000000;
	setp.eq.f32 	%p6, %f41, 0f7F800000;
	or.pred  	%p1, %p5, %p6;
	add.f32 	%f74, %f326, %f326;
	mov.b32 	%r4, %f74;
	cvt.rn.f32.s32 	%f4, %r3;
	shr.u32 	%r85, %r74, 31;
	add.s32 	%r86, %r74, %r85;
	shr.s32 	%r5, %r86, 1;
	mov.b32 	%r151, 0;
	mov.u64 	%rd41, __cudart_i2opi_f;
	not.pred 	%p16, %p1;
$L__BB0_3:
	ld.param.f32 	%f327, [_Z21fused_rope_rms_kernelPKfS0_Pfiiiif_param_7];
	ld.param.u64 	%rd73, [_Z21fused_rope_rms_kernelPKfS0_Pfiiiif_param_0];
	setp.eq.f32 	%p7, %f327, 0f3F800000;
	shl.b32 	%r87, %r151, 1;
	add.s32 	%r88, %r87, %r2;
	cvta.to.global.u64 	%rd28, %rd73;
	mul.wide.s32 	%rd29, %r88, 4;
	add.s64 	%rd30, %rd28, %rd29;
	ld.global.f32 	%f5, [%rd30];
	ld.global.f32 	%f6, [%rd30+4];
	cvt.rn.f32.u32 	%f76, %r151;
	mul.f32 	%f77, %f76, 0fC0000000;
	cvt.rn.f32.u32 	%f78, %r74;
	div.rn.f32 	%f79, %f77, %f78;
	mul.f32 	%f80, %f79, 0f3F000000;
	cvt.rzi.f32.f32 	%f81, %f80;
	add.f32 	%f82, %f81, %f81;
	sub.f32 	%f83, %f79, %f82;
	abs.f32 	%f8, %f83;
	mul.rn.f32 	%f84, %f2, %f79;
	neg.f32 	%f85, %f84;
	fma.rn.f32 	%f86, %f2, %f79, %f85;
	fma.rn.f32 	%f87, %f3, %f79, %f86;
	cvt.rni.f32.f32 	%f88, %f84;
	sub.f32 	%f89, %f84, %f88;
	add.f32 	%f90, %f89, %f87;
	fma.rn.f32 	%f91, %f90, 0f391FCB8E, 0f3AAF85ED;
	fma.rn.f32 	%f92, %f91, %f90, 0f3C1D9856;
	fma.rn.f32 	%f93, %f92, %f90, 0f3D6357BB;
	fma.rn.f32 	%f94, %f93, %f90, 0f3E75FDEC;
	fma.rn.f32 	%f95, %f94, %f90, 0f3F317218;
	fma.rn.f32 	%f96, %f95, %f90, 0f3F800000;
	cvt.rzi.s32.f32 	%r89, %f88;
	setp.gt.f32 	%p8, %f88, 0f00000000;
	selp.b32 	%r90, 0, -2097152000, %p8;
	add.s32 	%r91, %r90, 2130706432;
	mov.b32 	%f97, %r91;
	mul.f32 	%f98, %f96, %f97;
	shl.b32 	%r92, %r89, 23;
	sub.s32 	%r93, %r92, %r90;
	mov.b32 	%f99, %r93;
	mul.f32 	%f100, %f98, %f99;
	abs.f32 	%f101, %f84;
	setp.gt.f32 	%p9, %f101, 0f43180000;
	setp.lt.f32 	%p10, %f84, 0f00000000;
	selp.f32 	%f102, 0f00000000, 0f7F800000, %p10;
	selp.f32 	%f9, %f102, %f100, %p9;
	setp.eq.f32 	%p11, %f79, 0f00000000;
	or.pred  	%p12, %p7, %p11;
	mov.f32 	%f330, 0f3F800000;
	@%p12 bra 	$L__BB0_37;
	setp.num.f32 	%p13, %f41, %f41;
	abs.f32 	%f103, %f79;
	setp.num.f32 	%p14, %f103, %f103;
	and.pred  	%p15, %p13, %p14;
	@%p15 bra 	$L__BB0_33;
	ld.param.f32 	%f329, [_Z21fused_rope_rms_kernelPKfS0_Pfiiiif_param_7];
	add.rn.f32 	%f330, %f329, %f79;
	bra.uni 	$L__BB0_37;
$L__BB0_6:
	setp.lt.s32 	%p43, %r74, 1;
	mov.f32 	%f341, 0f00000000;
	@%p43 bra 	$L__BB0_19;
	and.b32  	%r6, %r74, 15;
	setp.lt.u32 	%p44, %r74, 16;
	mov.f32 	%f341, 0f00000000;
	mov.b32 	%r162, 0;
	@%p44 bra 	$L__BB0_10;
	and.b32  	%r162, %r74, 2147483632;
	neg.s32 	%r161, %r162;
	add.s64 	%rd4, %rd1, 32;
	mov.f32 	%f341, 0f00000000;
	mov.u32 	%r160, %r2;
$L__BB0_9:
	.pragma "nounroll";
	mul.wide.s32 	%rd52, %r160, 4;
	add.s64 	%rd53, %rd4, %rd52;
	ld.global.f32 	%f151, [%rd53+-32];
	fma.rn.f32 	%f152, %f151, %f151, %f341;
	ld.global.f32 	%f153, [%rd53+-28];
	fma.rn.f32 	%f154, %f153, %f153, %f152;
	ld.global.f32 	%f155, [%rd53+-24];
	fma.rn.f32 	%f156, %f155, %f155, %f154;
	ld.global.f32 	%f157, [%rd53+-20];
	fma.rn.f32 	%f158, %f157, %f157, %f156;
	ld.global.f32 	%f159, [%rd53+-16];
	fma.rn.f32 	%f160, %f159, %f159, %f158;
	ld.global.f32 	%f161, [%rd53+-12];
	fma.rn.f32 	%f162, %f161, %f161, %f160;
	ld.global.f32 	%f163, [%rd53+-8];
	fma.rn.f32 	%f164, %f163, %f163, %f162;
	ld.global.f32 	%f165, [%rd53+-4];
	fma.rn.f32 	%f166, %f165, %f165, %f164;
	ld.global.f32 	%f167, [%rd53];
	fma.rn.f32 	%f168, %f167, %f167, %f166;
	ld.global.f32 	%f169, [%rd53+4];
	fma.rn.f32 	%f170, %f169, %f169, %f168;
	ld.global.f32 	%f171, [%rd53+8];
	fma.rn.f32 	%f172, %f171, %f171, %f170;
	ld.global.f32 	%f173, [%rd53+12];
	fma.rn.f32 	%f174, %f173, %f173, %f172;
	ld.global.f32 	%f175, [%rd53+16];
	fma.rn.f32 	%f176, %f175, %f175, %f174;
	ld.global.f32 	%f177, [%rd53+20];
	fma.rn.f32 	%f178, %f177, %f177, %f176;
	ld.global.f32 	%f179, [%rd53+24];
	fma.rn.f32 	%f180, %f179, %f179, %f178;
	ld.global.f32 	%f181, [%rd53+28];
	fma.rn.f32 	%f341, %f181, %f181, %f180;
	add.s32 	%r161, %r161, 16;
	add.s32 	%r160, %r160, 16;
	setp.ne.s32 	%p45, %r161, 0;
	@%p45 bra 	$L__BB0_9;
$L__BB0_10:
	setp.eq.s32 	%p46, %r6, 0;
	@%p46 bra 	$L__BB0_19;
	and.b32  	%r41, %r74, 7;
	setp.lt.u32 	%p47, %r6, 8;
	@%p47 bra 	$L__BB0_13;
	add.s32 	%r146, %r162, %r2;
	mul.wide.s32 	%rd54, %r146, 4;
	add.s64 	%rd55, %rd1, %rd54;
	ld.global.f32 	%f183, [%rd55];
	fma.rn.f32 	%f184, %f183, %f183, %f341;
	ld.global.f32 	%f185, [%rd55+4];
	fma.rn.f32 	%f186, %f185, %f185, %f184;
	ld.global.f32 	%f187, [%rd55+8];
	fma.rn.f32 	%f188, %f187, %f187, %f186;
	ld.global.f32 	%f189, [%rd55+12];
	fma.rn.f32 	%f190, %f189, %f189, %f188;
	ld.global.f32 	%f191, [%rd55+16];
	fma.rn.f32 	%f192, %f191, %f191, %f190;
	ld.global.f32 	%f193, [%rd55+20];
	fma.rn.f32 	%f194, %f193, %f193, %f192;
	ld.global.f32 	%f195, [%rd55+24];
	fma.rn.f32 	%f196, %f195, %f195, %f194;
	ld.global.f32 	%f197, [%rd55+28];
	fma.rn.f32 	%f341, %f197, %f197, %f196;
	add.s32 	%r162, %r162, 8;
$L__BB0_13:
	setp.eq.s32 	%p48, %r41, 0;
	@%p48 bra 	$L__BB0_19;
	and.b32  	%r44, %r74, 3;
	setp.lt.u32 	%p49, %r41, 4;
	@%p49 bra 	$L__BB0_16;
	add.s32 	%r147, %r162, %r2;
	mul.wide.s32 	%rd56, %r147, 4;
	add.s64 	%rd57, %rd1, %rd56;
	ld.global.f32 	%f199, [%rd57];
	fma.rn.f32 	%f200, %f199, %f199, %f341;
	ld.global.f32 	%f201, [%rd57+4];
	fma.rn.f32 	%f202, %f201, %f201, %f200;
	ld.global.f32 	%f203, [%rd57+8];
	fma.rn.f32 	%f204, %f203, %f203, %f202;
	ld.global.f32 	%f205, [%rd57+12];
	fma.rn.f32 	%f341, %f205, %f205, %f204;
	add.s32 	%r162, %r162, 4;
$L__BB0_16:
	setp.eq.s32 	%p50, %r44, 0;
	@%p50 bra 	$L__BB0_19;
	add.s32 	%r166, %r162, %r2;
	neg.s32 	%r165, %r44;
$L__BB0_18:
	.pragma "nounroll";
	mul.wide.s32 	%rd58, %r166, 4;
	add.s64 	%rd59, %rd1, %rd58;
	ld.global.f32 	%f206, [%rd59];
	fma.rn.f32 	%f341, %f206, %f206, %f341;
	add.s32 	%r166, %r166, 1;
	add.s32 	%r165, %r165, 1;
	setp.ne.s32 	%p51, %r165, 0;
	@%p51 bra 	$L__BB0_18;
$L__BB0_19:
	setp.lt.s32 	%p52, %r74, 1;
	cvt.rn.f32.s32 	%f207, %r74;
	div.rn.f32 	%f208, %f341, %f207;
	add.f32 	%f209, %f208, 0f3727C5AC;
	rsqrt.approx.f32 	%f39, %f209;
	@%p52 bra 	$L__BB0_32;
	ld.param.u64 	%rd74, [_Z21fused_rope_rms_kernelPKfS0_Pfiiiif_param_1];
	cvta.to.global.u64 	%rd15, %rd74;
	and.b32  	%r53, %r74, 15;
	setp.lt.u32 	%p53, %r74, 16;
	mov.b32 	%r170, 0;
	@%p53 bra 	$L__BB0_23;
	and.b32  	%r170, %r74, 2147483632;
	neg.s32 	%r168, %r170;
	add.s64 	%rd16, %rd1, 32;
	add.s64 	%rd79, %rd15, 32;
	mov.u32 	%r167, %r2;
$L__BB0_22:
	.pragma "nounroll";
	mul.wide.s32 	%rd60, %r167, 4;
	add.s64 	%rd61, %rd16, %rd60;
	ld.global.f32 	%f210, [%rd61+-32];
	mul.f32 	%f211, %f39, %f210;
	ld.global.f32 	%f212, [%rd79+-32];
	mul.f32 	%f213, %f211, %f212;
	st.global.f32 	[%rd61+-32], %f213;
	ld.global.f32 	%f214, [%rd61+-28];
	mul.f32 	%f215, %f39, %f214;
	ld.global.f32 	%f216, [%rd79+-28];
	mul.f32 	%f217, %f215, %f216;
	st.global.f32 	[%rd61+-28], %f217;
	ld.global.f32 	%f218, [%rd61+-24];
	mul.f32 	%f219, %f39, %f218;
	ld.global.f32 	%f220, [%rd79+-24];
	mul.f32 	%f221, %f219, %f220;
	st.global.f32 	[%rd61+-24], %f221;
	ld.global.f32 	%f222, [%rd61+-20];
	mul.f32 	%f223, %f39, %f222;
	ld.global.f32 	%f224, [%rd79+-20];
	mul.f32 	%f225, %f223, %f224;
	st.global.f32 	[%rd61+-20], %f225;
	ld.global.f32 	%f226, [%rd61+-16];
	mul.f32 	%f227, %f39, %f226;
	ld.global.f32 	%f228, [%rd79+-16];
	mul.f32 	%f229, %f227, %f228;
	st.global.f32 	[%rd61+-16], %f229;
	ld.global.f32 	%f230, [%rd61+-12];
	mul.f32 	%f231, %f39, %f230;
	ld.global.f32 	%f232, [%rd79+-12];
	mul.f32 	%f233, %f231, %f232;
	st.global.f32 	[%rd61+-12], %f233;
	ld.global.f32 	%f234, [%rd61+-8];
	mul.f32 	%f235, %f39, %f234;
	ld.global.f32 	%f236, [%rd79+-8];
	mul.f32 	%f237, %f235, %f236;
	st.global.f32 	[%rd61+-8], %f237;
	ld.global.f32 	%f238, [%rd61+-4];
	mul.f32 	%f239, %f39, %f238;
	ld.global.f32 	%f240, [%rd79+-4];
	mul.f32 	%f241, %f239, %f240;
	st.global.f32 	[%rd61+-4], %f241;
	ld.global.f32 	%f242, [%rd61];
	mul.f32 	%f243, %f39, %f242;
	ld.global.f32 	%f244, [%rd79];
	mul.f32 	%f245, %f243, %f244;
	st.global.f32 	[%rd61], %f245;
	ld.global.f32 	%f246, [%rd61+4];
	mul.f32 	%f247, %f39, %f246;
	ld.global.f32 	%f248, [%rd79+4];
	mul.f32 	%f249, %f247, %f248;
	st.global.f32 	[%rd61+4], %f249;
	ld.global.f32 	%f250, [%rd61+8];
	mul.f32 	%f251, %f39, %f250;
	ld.global.f32 	%f252, [%rd79+8];
	mul.f32 	%f253, %f251, %f252;
	st.global.f32 	[%rd61+8], %f253;
	ld.global.f32 	%f254, [%rd61+12];
	mul.f32 	%f255, %f39, %f254;
	ld.global.f32 	%f256, [%rd79+12];
	mul.f32 	%f257, %f255, %f256;
	st.global.f32 	[%rd61+12], %f257;
	ld.global.f32 	%f258, [%rd61+16];
	mul.f32 	%f259, %f39, %f258;
	ld.global.f32 	%f260, [%rd79+16];
	mul.f32 	%f261, %f259, %f260;
	st.global.f32 	[%rd61+16], %f261;
	ld.global.f32 	%f262, [%rd61+20];
	mul.f32 	%f263, %f39, %f262;
	ld.global.f32 	%f264, [%rd79+20];
	mul.f32 	%f265, %f263, %f264;
	st.global.f32 	[%rd61+20], %f265;
	ld.global.f32 	%f266, [%rd61+24];
	mul.f32 	%f267, %f39, %f266;
	ld.global.f32 	%f268, [%rd79+24];
	mul.f32 	%f269, %f267, %f268;
	st.global.f32 	[%rd61+24], %f269;
	ld.global.f32 	%f270, [%rd61+28];
	mul.f32 	%f271, %f39, %f270;
	ld.global.f32 	%f272, [%rd79+28];
	mul.f32 	%f273, %f271, %f272;
	st.global.f32 	[%rd61+28], %f273;
	add.s32 	%r168, %r168, 16;
	add.s32 	%r167, %r167, 16;
	add.s64 	%rd79, %rd79, 64;
	setp.ne.s32 	%p54, %r168, 0;
	@%p54 bra 	$L__BB0_22;
$L__BB0_23:
	setp.eq.s32 	%p55, %r53, 0;
	@%p55 bra 	$L__BB0_32;
	and.b32  	%r61, %r74, 7;
	setp.lt.u32 	%p56, %r53, 8;
	@%p56 bra 	$L__BB0_26;
	add.s32 	%r149, %r170, %r2;
	mul.wide.s32 	%rd62, %r149, 4;
	add.s64 	%rd63, %rd1, %rd62;
	ld.global.f32 	%f274, [%rd63];
	mul.f32 	%f275, %f39, %f274;
	mul.wide.u32 	%rd64, %r170, 4;
	add.s64 	%rd65, %rd15, %rd64;
	ld.global.f32 	%f276, [%rd65];
	mul.f32 	%f277, %f275, %f276;
	st.global.f32 	[%rd63], %f277;
	ld.global.f32 	%f278, [%rd63+4];
	mul.f32 	%f279, %f39, %f278;
	ld.global.f32 	%f280, [%rd65+4];
	mul.f32 	%f281, %f279, %f280;
	st.global.f32 	[%rd63+4], %f281;
	ld.global.f32 	%f282, [%rd63+8];
	mul.f32 	%f283, %f39, %f282;
	ld.global.f32 	%f284, [%rd65+8];
	mul.f32 	%f285, %f283, %f284;
	st.global.f32 	[%rd63+8], %f285;
	ld.global.f32 	%f286, [%rd63+12];
	mul.f32 	%f287, %f39, %f286;
	ld.global.f32 	%f288, [%rd65+12];
	mul.f32 	%f289, %f287, %f288;
	st.global.f32 	[%rd63+12], %f289;
	ld.global.f32 	%f290, [%rd63+16];
	mul.f32 	%f291, %f39, %f290;
	ld.global.f32 	%f292, [%rd65+16];
	mul.f32 	%f293, %f291, %f292;
	st.global.f32 	[%rd63+16], %f293;
	ld.global.f32 	%f294, [%rd63+20];
	mul.f32 	%f295, %f39, %f294;
	ld.global.f32 	%f296, [%rd65+20];
	mul.f32 	%f297, %f295, %f296;
	st.global.f32 	[%rd63+20], %f297;
	ld.global.f32 	%f298, [%rd63+24];
	mul.f32 	%f299, %f39, %f298;
	ld.global.f32 	%f300, [%rd65+24];
	mul.f32 	%f301, %f299, %f300;
	st.global.f32 	[%rd63+24], %f301;
	ld.global.f32 	%f302, [%rd63+28];
	mul.f32 	%f303, %f39, %f302;
	ld.global.f32 	%f304, [%rd65+28];
	mul.f32 	%f305, %f303, %f304;
	st.global.f32 	[%rd63+28], %f305;
	add.s32 	%r170, %r170, 8;
$L__BB0_26:
	setp.eq.s32 	%p57, %r61, 0;
	@%p57 bra 	$L__BB0_32;
	and.b32  	%r64, %r74, 3;
	setp.lt.u32 	%p58, %r61, 4;
	@%p58 bra 	$L__BB0_29;
	add.s32 	%r150, %r170, %r2;
	mul.wide.s32 	%rd66, %r150, 4;
	add.s64 	%rd67, %rd1, %rd66;
	ld.global.f32 	%f306, [%rd67];
	mul.f32 	%f307, %f39, %f306;
	mul.wide.u32 	%rd68, %r170, 4;
	add.s64 	%rd69, %rd15, %rd68;
	ld.global.f32 	%f308, [%rd69];
	mul.f32 	%f309, %f307, %f308;
	st.global.f32 	[%rd67], %f309;
	ld.global.f32 	%f310, [%rd67+4];
	mul.f32 	%f311, %f39, %f310;
	ld.global.f32 	%f312, [%rd69+4];
	mul.f32 	%f313, %f311, %f312;
	st.global.f32 	[%rd67+4], %f313;
	ld.global.f32 	%f314, [%rd67+8];
	mul.f32 	%f315, %f39, %f314;
	ld.global.f32 	%f316, [%rd69+8];
	mul.f32 	%f317, %f315, %f316;
	st.global.f32 	[%rd67+8], %f317;
	ld.global.f32 	%f318, [%rd67+12];
	mul.f32 	%f319, %f39, %f318;
	ld.global.f32 	%f320, [%rd69+12];
	mul.f32 	%f321, %f319, %f320;
	st.global.f32 	[%rd67+12], %f321;
	add.s32 	%r170, %r170, 4;
$L__BB0_29:
	setp.eq.s32 	%p59, %r64, 0;
	@%p59 bra 	$L__BB0_32;
	mul.wide.u32 	%rd70, %r170, 4;
	add.s64 	%rd80, %rd15, %rd70;
	add.s32 	%r173, %r170, %r2;
	neg.s32 	%r172, %r64;
$L__BB0_31:
	.pragma "nounroll";
	mul.wide.s32 	%rd71, %r173, 4;
	add.s64 	%rd72, %rd1, %rd71;
	ld.global.f32 	%f322, [%rd72];
	mul.f32 	%f323, %f39, %f322;
	ld.global.f32 	%f324, [%rd80];
	mul.f32 	%f325, %f323, %f324;
	st.global.f32 	[%rd72], %f325;
	add.s64 	%rd80, %rd80, 4;
	add.s32 	%r173, %r173, 1;
	add.s32 	%r172, %r172, 1;
	setp.ne.s32 	%p60, %r172, 0;
	@%p60 bra 	$L__BB0_31;
$L__BB0_32:
	ret;
$L__BB0_33:
	@%p16 bra 	$L__BB0_35;
	setp.neu.f32 	%p24, %f8, 0f3F800000;
	setp.lt.f32 	%p25, %f79, 0f00000000;
	xor.b32  	%r94, %r4, 2139095040;
	selp.b32 	%r95, %r94, %r4, %p25;
	and.b32  	%r96, %r95, 2147483647;
	selp.b32 	%r97, %r96, %r95, %p24;
	mov.b32 	%f330, %r97;
	bra.uni 	$L__BB0_37;
$L__BB0_35:
	ld.param.f32 	%f328, [_Z21fused_rope_rms_kernelPKfS0_Pfiiiif_param_7];
	setp.geu.f32 	%p17, %f328, 0f00000000;
	setp.eq.f32 	%p18, %f328, 0fBF800000;
	setp.eq.f32 	%p19, %f103, 0f7F800000;
	and.pred  	%p20, %p18, %p19;
	or.pred  	%p21, %p20, %p17;
	selp.f32 	%f330, 0f3F800000, %f9, %p20;
	@%p21 bra 	$L__BB0_37;
	setp.neu.f32 	%p22, %f8, 0f3F800000;
	neg.f32 	%f104, %f9;
	selp.f32 	%f105, %f9, %f104, %p22;
	cvt.rmi.f32.f32 	%f106, %f79;
	setp.neu.f32 	%p23, %f79, %f106;
	selp.f32 	%f330, 0f7FFFFFFF, %f105, %p23;
$L__BB0_37:
	mul.f32 	%f16, %f330, %f4;
	mul.f32 	%f107, %f16, 0f3F22F983;
	cvt.rni.s32.f32 	%r159, %f107;
	cvt.rn.f32.s32 	%f108, %r159;
	fma.rn.f32 	%f109, %f108, 0fBFC90FDA, %f16;
	fma.rn.f32 	%f110, %f108, 0fB3A22168, %f109;
	fma.rn.f32 	%f332, %f108, 0fA7C234C5, %f110;
	abs.f32 	%f18, %f16;
	setp.ltu.f32 	%p26, %f18, 0f47CE4780;
	mov.u32 	%r155, %r159;
	mov.f32 	%f331, %f332;
	@%p26 bra 	$L__BB0_45;
	setp.neu.f32 	%p27, %f18, 0f7F800000;
	@%p27 bra 	$L__BB0_40;
	mov.f32 	%f113, 0f00000000;
	mul.rn.f32 	%f331, %f16, %f113;
	mov.b32 	%r155, 0;
	bra.uni 	$L__BB0_45;
$L__BB0_40:
	mov.b32 	%r11, %f16;
	mov.b64 	%rd77, 0;
	mov.b32 	%r152, 0;
	mov.u64 	%rd75, __cudart_i2opi_f;
	mov.u64 	%rd76, %rd3;
$L__BB0_41:
	.pragma "nounroll";
	ld.global.nc.u32 	%r99, [%rd75];
	shl.b32 	%r100, %r11, 8;
	or.b32  	%r101, %r100, -2147483648;
	mad.wide.u32 	%rd33, %r99, %r101, %rd77;
	shr.u64 	%rd77, %rd33, 32;
	st.local.u32 	[%rd76], %rd33;
	add.s32 	%r152, %r152, 1;
	add.s64 	%rd76, %rd76, 4;
	add.s64 	%rd75, %rd75, 4;
	setp.ne.s32 	%p28, %r152, 6;
	@%p28 bra 	$L__BB0_41;
	shr.u32 	%r102, %r11, 23;
	st.local.u32 	[%rd3+24], %rd77;
	and.b32  	%r14, %r102, 31;
	and.b32  	%r103, %r102, 224;
	add.s32 	%r104, %r103, -128;
	shr.u32 	%r105, %r104, 5;
	mul.wide.u32 	%rd34, %r105, 4;
	sub.s64 	%rd11, %rd3, %rd34;
	ld.local.u32 	%r153, [%rd11+24];
	ld.local.u32 	%r154, [%rd11+20];
	setp.eq.s32 	%p29, %r14, 0;
	@%p29 bra 	$L__BB0_44;
	shf.l.wrap.b32 	%r153, %r154, %r153, %r14;
	ld.local.u32 	%r106, [%rd11+16];
	shf.l.wrap.b32 	%r154, %r106, %r154, %r14;
$L__BB0_44:
	shr.u32 	%r107, %r153, 30;
	shf.l.wrap.b32 	%r108, %r154, %r153, 2;
	shl.b32 	%r109, %r154, 2;
	shr.u32 	%r110, %r108, 31;
	add.s32 	%r111, %r110, %r107;
	neg.s32 	%r112, %r111;
	setp.lt.s32 	%p30, %r11, 0;
	selp.b32 	%r155, %r112, %r111, %p30;
	xor.b32  	%r113, %r108, %r11;
	shr.s32 	%r114, %r108, 31;
	xor.b32  	%r115, %r114, %r108;
	xor.b32  	%r116, %r114, %r109;
	cvt.u64.u32 	%rd35, %r115;
	shl.b64 	%rd36, %rd35, 32;
	cvt.u64.u32 	%rd37, %r116;
	or.b64  	%rd38, %rd36, %rd37;
	cvt.rn.f64.s64 	%fd1, %rd38;
	mul.f64 	%fd2, %fd1, 0d3BF921FB54442D19;
	cvt.rn.f32.f64 	%f111, %fd2;
	neg.f32 	%f112, %f111;
	setp.lt.s32 	%p31, %r113, 0;
	selp.f32 	%f331, %f112, %f111, %p31;
$L__BB0_45:
	setp.ltu.f32 	%p32, %f18, 0f47CE4780;
	add.s32 	%r118, %r155, 1;
	mul.rn.f32 	%f114, %f331, %f331;
	and.b32  	%r119, %r155, 1;
	setp.eq.b32 	%p33, %r119, 1;
	selp.f32 	%f115, %f331, 0f3F800000, %p33;
	fma.rn.f32 	%f116, %f114, %f115, 0f00000000;
	fma.rn.f32 	%f117, %f114, 0f37CBAC00, 0fBAB607ED;
	selp.f32 	%f118, 0fB94D4153, %f117, %p33;
	selp.f32 	%f119, 0f3C0885E4, 0f3D2AAABB, %p33;
	fma.rn.f32 	%f120, %f118, %f114, %f119;
	selp.f32 	%f121, 0fBE2AAAA8, 0fBEFFFFFF, %p33;
	fma.rn.f32 	%f122, %f120, %f114, %f121;
	fma.rn.f32 	%f123, %f122, %f116, %f115;
	and.b32  	%r120, %r118, 2;
	setp.eq.s32 	%p34, %r120, 0;
	mov.f32 	%f124, 0f00000000;
	sub.f32 	%f125, %f124, %f123;
	selp.f32 	%f22, %f123, %f125, %p34;
	@%p32 bra 	$L__BB0_53;
	setp.neu.f32 	%p35, %f18, 0f7F800000;
	@%p35 bra 	$L__BB0_48;
	mov.f32 	%f128, 0f00000000;
	mul.rn.f32 	%f332, %f16, %f128;
	mov.b32 	%r159, 0;
	bra.uni 	$L__BB0_53;
$L__BB0_48:
	mov.b32 	%r23, %f16;
	mov.b64 	%rd78, 0;
	mov.b32 	%r156, 0;
$L__BB0_49:
	.pragma "nounroll";
	mul.wide.u32 	%rd40, %r156, 4;
	add.s64 	%rd42, %rd41, %rd40;
	ld.global.nc.u32 	%r122, [%rd42];
	shl.b32 	%r123, %r23, 8;
	or.b32  	%r124, %r123, -2147483648;
	mad.wide.u32 	%rd43, %r122, %r124, %rd78;
	shr.u64 	%rd78, %rd43, 32;
	add.s64 	%rd44, %rd2, %rd40;
	st.local.u32 	[%rd44], %rd43;
	add.s32 	%r156, %r156, 1;
	setp.ne.s32 	%p36, %r156, 6;
	@%p36 bra 	$L__BB0_49;
	shr.u32 	%r125, %r23, 23;
	st.local.u32 	[%rd2+24], %rd78;
	and.b32  	%r26, %r125, 31;
	and.b32  	%r126, %r125, 224;
	add.s32 	%r127, %r126, -128;
	shr.u32 	%r128, %r127, 5;
	mul.wide.u32 	%rd45, %r128, 4;
	sub.s64 	%rd14, %rd2, %rd45;
	ld.local.u32 	%r157, [%rd14+24];
	ld.local.u32 	%r158, [%rd14+20];
	setp.eq.s32 	%p37, %r26, 0;
	@%p37 bra 	$L__BB0_52;
	shf.l.wrap.b32 	%r157, %r158, %r157, %r26;
	ld.local.u32 	%r129, [%rd14+16];
	shf.l.wrap.b32 	%r158, %r129, %r158, %r26;
$L__BB0_52:
	shr.u32 	%r130, %r157, 30;
	shf.l.wrap.b32 	%r131, %r158, %r157, 2;
	shl.b32 	%r132, %r158, 2;
	shr.u32 	%r133, %r131, 31;
	add.s32 	%r134, %r133, %r130;
	neg.s32 	%r135, %r134;
	setp.lt.s32 	%p38, %r23, 0;
	selp.b32 	%r159, %r135, %r134, %p38;
	xor.b32  	%r136, %r131, %r23;
	shr.s32 	%r137, %r131, 31;
	xor.b32  	%r138, %r137, %r131;
	xor.b32  	%r139, %r137, %r132;
	cvt.u64.u32 	%rd46, %r138;
	shl.b64 	%rd47, %rd46, 32;
	cvt.u64.u32 	%rd48, %r139;
	or.b64  	%rd49, %rd47, %rd48;
	cvt.rn.f64.s64 	%fd3, %rd49;
	mul.f64 	%fd4, %fd3, 0d3BF921FB54442D19;
	cvt.rn.f32.f64 	%f126, %fd4;
	neg.f32 	%f127, %f126;
	setp.lt.s32 	%p39, %r136, 0;
	selp.f32 	%f332, %f127, %f126, %p39;
$L__BB0_53:
	shl.b32 	%r141, %r151, 1;
	add.s32 	%r142, %r141, %r2;
	mul.rn.f32 	%f129, %f332, %f332;
	and.b32  	%r143, %r159, 1;
	setp.eq.b32 	%p40, %r143, 1;
	selp.f32 	%f130, 0f3F800000, %f332, %p40;
	fma.rn.f32 	%f131, %f129, %f130, 0f00000000;
	fma.rn.f32 	%f132, %f129, 0f37CBAC00, 0fBAB607ED;
	selp.f32 	%f133, %f132, 0fB94D4153, %p40;
	selp.f32 	%f134, 0f3D2AAABB, 0f3C0885E4, %p40;
	fma.rn.f32 	%f135, %f133, %f129, %f134;
	selp.f32 	%f136, 0fBEFFFFFF, 0fBE2AAAA8, %p40;
	fma.rn.f32 	%f137, %f135, %f129, %f136;
	fma.rn.f32 	%f138, %f137, %f131, %f130;
	and.b32  	%r144, %r159, 2;
	setp.eq.s32 	%p41, %r144, 0;
	mov.f32 	%f139, 0f00000000;
	sub.f32 	%f140, %f139, %f138;
	selp.f32 	%f141, %f138, %f140, %p41;
	mul.f32 	%f142, %f5, %f22;
	mul.f32 	%f143, %f6, %f141;
	sub.f32 	%f144, %f142, %f143;
	mul.f32 	%f145, %f5, %f141;
	fma.rn.f32 	%f146, %f6, %f22, %f145;
	mul.wide.s32 	%rd50, %r142, 4;
	add.s64 	%rd51, %rd1, %rd50;
	st.global.f32 	[%rd51], %f144;
	st.global.f32 	[%rd51+4], %f146;
	add.s32 	%r151, %r151, 1;
	setp.eq.s32 	%p42, %r151, %r5;
	@%p42 bra 	$L__BB0_6;
	bra.uni 	$L__BB0_3;

}


// ===== COMPILED SASS (sm_100) =====

	.target	sm_100

	.elftype	@"ET_EXEC"


//--------------------- .note.nv.tkinfo           --------------------------
	.section	.note.nv.tkinfo,"",@"SHT_NOTE"
	.sectionflags	@"SHF_NOTE_NV_TKINFO"
	.tkinfo
        /*0018*/ 	.word	0x00000002
        /*0030*/ 	.string	""
        /*0030*/ 	.string	"ptxas"
        /*0030*/ 	.string	"Cuda compilation tools, release 13.0, V13.0.88"
        /*0030*/ 	.string	"Build cuda_13.0.r13.0/compiler.36424714_0"
        /*0030*/ 	.string	"-arch sm_100 -m 64 "



//--------------------- .note.nv.cuinfo           --------------------------
	.section	.note.nv.cuinfo,"",@"SHT_NOTE"
	.sectionflags	@"SHF_NOTE_NV_CUINFO"
        /*0018*/ 	.short	0x0002
        /*001a*/ 	.short	0x0064
        /*001c*/ 	.short	0x0082
	.zero		2


//--------------------- .nv.info                  --------------------------
	.section	.nv.info,"",@"SHT_CUDA_INFO"
	.align	4


	//----- nvinfo : EIATTR_REGCOUNT
	.align		4
        /*0000*/ 	.byte	0x04, 0x2f
        /*0002*/ 	.short	(.L_2 - .L_1)
	.align		4
.L_1:
        /*0004*/ 	.word	index@(_Z21fused_rope_rms_kernelPKfS0_Pfiiiif)
        /*0008*/ 	.word	0x0000001f


	//----- nvinfo : EIATTR_FRAME_SIZE
	.align		4
.L_2:
        /*000c*/ 	.byte	0x04, 0x11
        /*000e*/ 	.short	(.L_4 - .L_3)
	.align		4
.L_3:
        /*0010*/ 	.word	index@($__internal_0_$__cuda_sm3x_div_rn_noftz_f32_slowpath)
        /*0014*/ 	.word	0x00000020


	//----- nvinfo : EIATTR_FRAME_SIZE
	.align		4
.L_4:
        /*0018*/ 	.byte	0x04, 0x11
        /*001a*/ 	.short	(.L_6 - .L_5)
	.align		4
.L_5:
        /*001c*/ 	.word	index@(_Z21fused_rope_rms_kernelPKfS0_Pfiiiif)
        /*0020*/ 	.word	0x00000020


	//----- nvinfo : EIATTR_MIN_STACK_SIZE
	.align		4
.L_6:
        /*0024*/ 	.byte	0x04, 0x12
        /*0026*/ 	.short	(.L_8 - .L_7)
	.align		4
.L_7:
        /*0028*/ 	.word	index@(_Z21fused_rope_rms_kernelPKfS0_Pfiiiif)
        /*002c*/ 	.word	0x00000020
.L_8:


//--------------------- .nv.compat                --------------------------
	.section	.nv.compat,"",@"SHT_CUDA_COMPAT_INFO"
	.align	4
        /*0000*/ 	.byte	0x02, 0x09, 0x00, 0x00, 0x02, 0x02, 0x01, 0x00, 0x02, 0x05, 0x05, 0x00, 0x03, 0x07, 0x01, 0x01
        /*0010*/ 	.byte	0x02, 0x03, 0x00, 0x00, 0x02, 0x06, 0x01, 0x00, 0x04, 0x0b, 0x08, 0x00, 0x01, 0x00, 0x00, 0x00
        /*0020*/ 	.byte	0x00, 0x00, 0x00, 0x00


//--------------------- .nv.info._Z21fused_rope_rms_kernelPKfS0_Pfiiiif --------------------------
	.section	.nv.info._Z21fused_rope_rms_kernelPKfS0_Pfiiiif,"",@"SHT_CUDA_INFO"
	.sectionflags	@""
	.align	4


	//----- nvinfo : EIATTR_CUDA_API_VERSION
	.align		4
        /*0000*/ 	.byte	0x04, 0x37
        /*0002*/ 	.short	(.L_10 - .L_9)
.L_9:
        /*0004*/ 	.word	0x00000082


	//----- nvinfo : EIATTR_KPARAM_INFO
	.align		4
.L_10:
        /*0008*/ 	.byte	0x04, 0x17
        /*000a*/ 	.short	(.L_12 - .L_11)
.L_11:
        /*000c*/ 	.word	0x00000000
        /*0010*/ 	.short	0x0007
        /*0012*/ 	.short	0x0028
        /*0014*/ 	.byte	0x00, 0xf0, 0x11, 0x00


	//----- nvinfo : EIATTR_KPARAM_INFO
	.align		4
.L_12:
        /*0018*/ 	.byte	0x04, 0x17
        /*001a*/ 	.short	(.L_14 - .L_13)
.L_13:
        /*001c*/ 	.word	0x00000000
        /*0020*/ 	.short	0x0006
        /*0022*/ 	.short	0x0024
        /*0024*/ 	.byte	0x00, 0xf0, 0x11, 0x00


	//----- nvinfo : EIATTR_KPARAM_INFO
	.align		4
.L_14:
        /*0028*/ 	.byte	0x04, 0x17
        /*002a*/ 	.short	(.L_16 - .L_15)
.L_15:
        /*002c*/ 	.word	0x00000000
        /*0030*/ 	.short	0x0005
        /*0032*/ 	.short	0x0020
        /*0034*/ 	.byte	0x00, 0xf0, 0x11, 0x00


	//----- nvinfo : EIATTR_KPARAM_INFO
	.align		4
.L_16:
        /*0038*/ 	.byte	0x04, 0x17
        /*003a*/ 	.short	(.L_18 - .L_17)
.L_17:
        /*003c*/ 	.word	0x00000000
        /*0040*/ 	.short	0x0004
        /*0042*/ 	.short	0x001c
        /*0044*/ 	.byte	0x00, 0xf0, 0x11, 0x00


	//----- nvinfo : EIATTR_KPARAM_INFO
	.align		4
.L_18:
        /*0048*/ 	.byte	0x04, 0x17
        /*004a*/ 	.short	(.L_20 - .L_19)
.L_19:
        /*004c*/ 	.word	0x00000000
        /*0050*/ 	.short	0x0003
        /*0052*/ 	.short	0x0018
        /*0054*/ 	.byte	0x00, 0xf0, 0x11, 0x00


	//----- nvinfo : EIATTR_KPARAM_INFO
	.align		4
.L_20:
        /*0058*/ 	.byte	0x04, 0x17
        /*005a*/ 	.short	(.L_22 - .L_21)
.L_21:
        /*005c*/ 	.word	0x00000000
        /*0060*/ 	.short	0x0002
        /*0062*/ 	.short	0x0010
        /*0064*/ 	.byte	0x00, 0xf5, 0x21, 0x00


	//----- nvinfo : EIATTR_KPARAM_INFO
	.align		4
.L_22:
        /*0068*/ 	.byte	0x04, 0x17
        /*006a*/ 	.short	(.L_24 - .L_23)
.L_23:
        /*006c*/ 	.word	0x00000000
        /*0070*/ 	.short	0x0001
        /*0072*/ 	.short	0x0008
        /*0074*/ 	.byte	0x00, 0xf5, 0x21, 0x00


	//----- nvinfo : EIATTR_KPARAM_INFO
	.align		4
.L_24:
        /*0078*/ 	.byte	0x04, 0x17
        /*007a*/ 	.short	(.L_26 - .L_25)
.L_25:
        /*007c*/ 	.word	0x00000000
        /*0080*/ 	.short	0x0000
        /*0082*/ 	.short	0x0000
        /*0084*/ 	.byte	0x00, 0xf5, 0x21, 0x00


	//----- nvinfo : EIATTR_SPARSE_MMA_MASK
	.align		4
.L_26:
        /*0088*/ 	.byte	0x03, 0x50
        /*008a*/ 	.short	0x0000


	//----- nvinfo : EIATTR_MAXREG_COUNT
	.align		4
        /*008c*/ 	.byte	0x03, 0x1b
        /*008e*/ 	.short	0x00ff


	//----- nvinfo : EIATTR_MERCURY_ISA_VERSION
	.align		4
        /*0090*/ 	.byte	0x03, 0x5f
        /*0092*/ 	.short	0x0101


	//----- nvinfo : EIATTR_VRC_CTA_INIT_COUNT
	.align		4
        /*0094*/ 	.byte	0x02, 0x4a
	.zero		1
	.zero		1


	//----- nvinfo : EIATTR_EXIT_INSTR_OFFSETS
	.align		4
        /*0098*/ 	.byte	0x04, 0x1c
        /*009a*/ 	.short	(.L_28 - .L_27)


	//   ....[0]....
.L_27:
        /*009c*/ 	.word	0x00000090


	//   ....[1]....
        /*00a0*/ 	.word	0x00001be0


	//   ....[2]....
        /*00a4*/ 	.word	0x000022f0


	//   ....[3]....
        /*00a8*/ 	.word	0x00002620


	//   ....[4]....
        /*00ac*/ 	.word	0x00002810


	//   ....[5]....
        /*00b0*/ 	.word	0x00002950


	//----- nvinfo : EIATTR_CRS_STACK_SIZE
	.align		4
.L_28:
        /*00b4*/ 	.byte	0x04, 0x1e
        /*00b6*/ 	.short	(.L_30 - .L_29)
.L_29:
        /*00b8*/ 	.word	0x00000000


	//----- nvinfo : EIATTR_CBANK_PARAM_SIZE
	.align		4
.L_30:
        /*00bc*/ 	.byte	0x03, 0x19
        /*00be*/ 	.short	0x002c


	//----- nvinfo : EIATTR_PARAM_CBANK
	.align		4
        /*00c0*/ 	.byte	0x04, 0x0a
        /*00c2*/ 	.short	(.L_32 - .L_31)
	.align		4
.L_31:
        /*00c4*/ 	.word	index@(.nv.constant0._Z21fused_rope_rms_kernelPKfS0_Pfiiiif)
        /*00c8*/ 	.short	0x0380
        /*00ca*/ 	.short	0x002c


	//----- nvinfo : EIATTR_SW_WAR
	.align		4
.L_32:
        /*00cc*/ 	.byte	0x04, 0x36
        /*00ce*/ 	.short	(.L_34 - .L_33)
.L_33:
        /*00d0*/ 	.word	0x00000008
.L_34:


//--------------------- .nv.callgraph             --------------------------
	.section	.nv.callgraph,"",@"SHT_CUDA_CALLGRAPH"
	.align	4
	.sectionentsize	8
	.align		4
        /*0000*/ 	.word	0x00000000
	.align		4
        /*0004*/ 	.word	0xffffffff
	.align		4
        /*0008*/ 	.word	0x00000000
	.align		4
        /*000c*/ 	.word	0xfffffffe
	.align		4
        /*0010*/ 	.word	0x00000000
	.align		4
        /*0014*/ 	.word	0xfffffffd
	.align		4
        /*0018*/ 	.word	0x00000000
	.align		4
        /*001c*/ 	.word	0xfffffffc


//--------------------- .nv.constant4             --------------------------
	.section	.nv.constant4,"a",@progbits
	.align	8
	.align		8
.nv.constant4:
        /*0000*/ 	.dword	__cudart_i2opi_f


//--------------------- .text._Z21fused_rope_rms_kernelPKfS0_Pfiiiif --------------------------
	.section	.text._Z21fused_rope_rms_kernelPKfS0_Pfiiiif,"ax",@progbits
	.align	128
        .global         _Z21fused_rope_rms_kernelPKfS0_Pfiiiif
        .type           _Z21fused_rope_rms_kernelPKfS0_Pfiiiif,@function
        .size           _Z21fused_rope_rms_kernelPKfS0_Pfiiiif,(.L_x_37 - _Z21fused_rope_rms_kernelPKfS0_Pfiiiif)
        .other          _Z21fused_rope_rms_kernelPKfS0_Pfiiiif,@"STO_CUDA_ENTRY STV_DEFAULT"
_Z21fused_rope_rms_kernelPKfS0_Pfiiiif:
.text._Z21fused_rope_rms_kernelPKfS0_Pfiiiif:
[----:B------:R-:W0:Y:S01]  /*0000*/  LDC R1, c[0x0][0x37c] ;  /* 0x0000df00ff017b82 */ /* 0x000e220000000800 */
[----:B------:R-:W1:Y:S07]  /*0010*/  S2R R5, SR_TID.X ;  /* 0x0000000000057919 */ /* 0x000e6e0000002100 */
[----:B------:R-:W1:Y:S01]  /*0020*/  S2UR UR4, SR_CTAID.X ;  /* 0x00000000000479c3 */ /* 0x000e620000002500 */
[----:B0-----:R-:W-:-:S07]  /*0030*/  IADD3 R1, PT, PT, R1, -0x20, RZ ;  /* 0xffffffe001017810 */ /* 0x001fce0007ffe0ff */
[----:B------:R-:W1:Y:S08]  /*0040*/  LDC R6, c[0x0][0x360] ;  /* 0x0000d800ff067b82 */ /* 0x000e700000000800 */
[----:B------:R-:W0:Y:S01]  /*0050*/  LDC.64 R2, c[0x0][0x398] ;  /* 0x0000e600ff027b82 */ /* 0x000e220000000a00 */
[----:B-1----:R-:W-:Y:S02]  /*0060*/  IMAD R6, R6, UR4, R5 ;  /* 0x0000000406067c24 */ /* 0x002fe4000f8e0205 */
[----:B0-----:R-:W-:-:S05]  /*0070*/  IMAD R5, R3, R2, RZ ;  /* 0x0000000203057224 */ /* 0x001fca00078e02ff */
[----:B------:R-:W-:-:S13]  /*0080*/  ISETP.GE.AND P0, PT, R6, R5, PT ;  /* 0x000000050600720c */ /* 0x000fda0003f06270 */
[----:B------:R-:W-:Y:S05]  /*0090*/  @P0 EXIT ;  /* 0x000000000000094d */ /* 0x000fea0003800000 */
[----:B------:R-:W-:Y:S01]  /*00a0*/  IABS R2, R3 ;  /* 0x0000000300027213 */ /* 0x000fe20000000000 */
[----:B------:R-:W0:Y:S01]  /*00b0*/  LDCU UR4, c[0x0][0x3a0] ;  /* 0x00007400ff0477ac */ /* 0x000e220008000800 */
[----:B------:R-:W-:Y:S02]  /*00c0*/  IABS R9, R6 ;  /* 0x0000000600097213 */ /* 0x000fe40000000000 */
[----:B------:R-:W1:Y:S01]  /*00d0*/  I2F.RP R0, R2 ;  /* 0x0000000200007306 */ /* 0x000e620000209400 */
[----:B------:R-:W-:Y:S01]  /*00e0*/  ISETP.GE.AND P2, PT, R6, RZ, PT ;  /* 0x000000ff0600720c */ /* 0x000fe20003f46270 */
[----:B------:R-:W2:Y:S06]  /*00f0*/  LDCU.64 UR10, c[0x0][0x358] ;  /* 0x00006b00ff0a77ac */ /* 0x000eac0008000a00 */
[----:B-1----:R-:W1:Y:S01]  /*0100*/  MUFU.RCP R0, R0 ;  /* 0x0000000000007308 */ /* 0x002e620000001000 */
[----:B0-----:R-:W-:-:S02]  /*0110*/  UISETP.GE.AND UP0, UPT, UR4, 0x2, UPT ;  /* 0x000000020400788c */ /* 0x001fc4000bf06270 */
[----:B------:R-:W-:Y:S01]  /*0120*/  IMAD R6, R6, UR4, RZ ;  /* 0x0000000406067c24 */ /* 0x000fe2000f8e02ff */
[----:B-1----:R-:W-:-:S04]  /*0130*/  IADD3 R4, PT, PT, R0, 0xffffffe, RZ ;  /* 0x0ffffffe00047810 */ /* 0x002fc80007ffe0ff */
[----:B------:R0:W1:Y:S02]  /*0140*/  F2I.FTZ.U32.TRUNC.NTZ R5, R4 ;  /* 0x0000000400057305 */ /* 0x000064000021f000 */
[----:B0-----:R-:W-:Y:S02]  /*0150*/  HFMA2 R4, -RZ, RZ, 0, 0 ;  /* 0x00000000ff047431 */ /* 0x001fe400000001ff */
[----:B-1----:R-:W-:-:S04]  /*0160*/  IMAD.MOV R7, RZ, RZ, -R5 ;  /* 0x000000ffff077224 */ /* 0x002fc800078e0a05 */
[----:B------:R-:W-:-:S04]  /*0170*/  IMAD R7, R7, R2, RZ ;  /* 0x0000000207077224 */ /* 0x000fc800078e02ff */
[----:B------:R-:W-:-:S06]  /*0180*/  IMAD.HI.U32 R5, R5, R7, R4 ;  /* 0x0000000705057227 */ /* 0x000fcc00078e0004 */
[----:B------:R-:W-:-:S05]  /*0190*/  IMAD.HI.U32 R5, R5, R9, RZ ;  /* 0x0000000905057227 */ /* 0x000fca00078e00ff */
[----:B------:R-:W-:-:S05]  /*01a0*/  IADD3 R5, PT, PT, -R5, RZ, RZ ;  /* 0x000000ff05057210 */ /* 0x000fca0007ffe1ff */
[----:B------:R-:W-:-:S05]  /*01b0*/  IMAD R9, R2, R5, R9 ;  /* 0x0000000502097224 */ /* 0x000fca00078e0209 */
[----:B------:R-:W-:-:S13]  /*01c0*/  ISETP.GT.U32.AND P0, PT, R2, R9, PT ;  /* 0x000000090200720c */ /* 0x000fda0003f04070 */
[----:B------:R-:W-:Y:S01]  /*01d0*/  @!P0 IMAD.IADD R9, R9, 0x1, -R2 ;  /* 0x0000000109098824 */ /* 0x000fe200078e0a02 */
[----:B------:R-:W-:-:S04]  /*01e0*/  ISETP.NE.AND P0, PT, R3, RZ, PT ;  /* 0x000000ff0300720c */ /* 0x000fc80003f05270 */
[----:B------:R-:W-:-:S13]  /*01f0*/  ISETP.GT.U32.AND P1, PT, R2, R9, PT ;  /* 0x000000090200720c */ /* 0x000fda0003f24070 */
[----:B------:R-:W-:-:S04]  /*0200*/  @!P1 IADD3 R9, PT, PT, R9, -R2, RZ ;  /* 0x8000000209099210 */ /* 0x000fc80007ffe0ff */
[----:B------:R-:W-:Y:S02]  /*0210*/  @!P2 IADD3 R9, PT, PT, -R9, RZ, RZ ;  /* 0x000000ff0909a210 */ /* 0x000fe40007ffe1ff */
[----:B------:R-:W-:Y:S01]  /*0220*/  @!P0 LOP3.LUT R9, RZ, R3, RZ, 0x33, !PT ;  /* 0x00000003ff098212 */ /* 0x000fe200078e33ff */
[----:B--2---:R-:W-:Y:S06]  /*0230*/  BRA.U !UP0, `(.L_x_0) ;  /* 0x0000001108747547 */ /* 0x004fec000b800000 */
[----:B------:R-:W0:Y:S01]  /*0240*/  LDC R10, c[0x0][0x3a8] ;  /* 0x0000ea00ff0a7b82 */ /* 0x000e220000000800 */
[----:B------:R-:W-:Y:S01]  /*0250*/  MOV R11, 0x3a2c32e4 ;  /* 0x3a2c32e4000b7802 */ /* 0x000fe20000000f00 */
[----:B------:R-:W-:Y:S01]  /*0260*/  ULEA.HI UR4, UR4, UR4, URZ, 0x1 ;  /* 0x0000000404047291 */ /* 0x000fe2000f8f08ff */
[----:B------:R-:W-:-:S03]  /*0270*/  I2FP.F32.S32 R9, R9 ;  /* 0x0000000900097245 */ /* 0x000fc60000201400 */
[----:B------:R-:W-:Y:S01]  /*0280*/  USHF.R.S32.HI UR6, URZ, 0x1, UR4 ;  /* 0x00000001ff067899 */ /* 0x000fe20008011404 */
[C---:B0-----:R-:W-:Y:S01]  /*0290*/  FMUL R3, |R10|.reuse, 16777216 ;  /* 0x4b8000000a037820 */ /* 0x041fe20000400200 */
[----:B------:R-:W-:-:S04]  /*02a0*/  FSETP.GEU.AND P0, PT, |R10|, 1.175494350822287508e-38, PT ;  /* 0x008000000a00780b */ /* 0x000fc80003f0e200 */
[----:B------:R-:W-:-:S05]  /*02b0*/  FSEL R3, R3, |R10|, !P0 ;  /* 0x4000000a03037208 */ /* 0x000fca0004000000 */
[----:B------:R-:W-:-:S05]  /*02c0*/  VIADD R0, R3, 0xc0cafb0d ;  /* 0xc0cafb0d03007836 */ /* 0x000fca0000000000 */
[----:B------:R-:W-:Y:S02]  /*02d0*/  LOP3.LUT R2, R0, 0xff800000, RZ, 0xc0, !PT ;  /* 0xff80000000027812 */ /* 0x000fe400078ec0ff */
[----:B------:R-:W-:Y:S02]  /*02e0*/  FSEL R0, RZ, -24, P0 ;  /* 0xc1c00000ff007808 */ /* 0x000fe40000000000 */
[----:B------:R-:W-:Y:S02]  /*02f0*/  IADD3 R3, PT, PT, R3, -R2, RZ ;  /* 0x8000000203037210 */ /* 0x000fe40007ffe0ff */
[----:B------:R-:W-:-:S03]  /*0300*/  FSETP.NEU.AND P0, PT, |R10|, +INF , PT ;  /* 0x7f8000000a00780b */ /* 0x000fc60003f0d200 */
[C---:B------:R-:W-:Y:S01]  /*0310*/  FADD R5, R3.reuse, 1 ;  /* 0x3f80000003057421 */ /* 0x040fe20000000000 */
[----:B------:R-:W-:Y:S01]  /*0320*/  FADD R4, R3, -1 ;  /* 0xbf80000003047421 */ /* 0x000fe20000000000 */
[----:B------:R-:W-:Y:S02]  /*0330*/  I2FP.F32.S32 R3, R2 ;  /* 0x0000000200037245 */ /* 0x000fe40000201400 */
[----:B------:R-:W-:Y:S01]  /*0340*/  FSETP.EQ.OR P0, PT, R10, RZ, !P0 ;  /* 0x000000ff0a00720b */ /* 0x000fe20004702400 */
[----:B------:R-:W-:Y:S01]  /*0350*/  FADD R8, R4, R4 ;  /* 0x0000000404087221 */ /* 0x000fe20000000000 */
[----:B------:R-:W0:Y:S01]  /*0360*/  MUFU.RCP R5, R5 ;  /* 0x0000000500057308 */ /* 0x000e220000001000 */
[----:B------:R-:W-:Y:S01]  /*0370*/  FFMA R0, R3, 1.1920928955078125e-07, R0 ;  /* 0x3400000003007823 */ /* 0x000fe20000000000 */
[----:B------:R-:W-:Y:S01]  /*0380*/  FADD R10, R10, R10 ;  /* 0x0000000a0a0a7221 */ /* 0x000fe20000000000 */
[----:B0-----:R-:W-:-:S04]  /*0390*/  FMUL R7, R5, R8 ;  /* 0x0000000805077220 */ /* 0x001fc80000400000 */
[----:B------:R-:W-:Y:S01]  /*03a0*/  FADD R3, R4, -R7 ;  /* 0x8000000704037221 */ /* 0x000fe20000000000 */
[C---:B------:R-:W-:Y:S01]  /*03b0*/  FMUL R2, R7.reuse, R7 ;  /* 0x0000000707027220 */ /* 0x040fe20000400000 */
[----:B------:R-:W-:Y:S02]  /*03c0*/  FFMA R8, R7, 1.4426950216293334961, R0 ;  /* 0x3fb8aa3b07087823 */ /* 0x000fe40000000000 */
[----:B------:R-:W-:Y:S01]  /*03d0*/  FADD R3, R3, R3 ;  /* 0x0000000303037221 */ /* 0x000fe20000000000 */
[----:B------:R-:W-:Y:S01]  /*03e0*/  FFMA R11, R2, R11, 0.0032181653659790754318 ;  /* 0x3b52e7db020b7423 */ /* 0x000fe2000000000b */
[----:B------:R-:W-:Y:S02]  /*03f0*/  FADD R0, R0, -R8 ;  /* 0x8000000800007221 */ /* 0x000fe40000000000 */
[----:B------:R-:W-:Y:S01]  /*0400*/  FFMA R4, R4, -R7, R3 ;  /* 0x8000000704047223 */ /* 0x000fe20000000003 */
[----:B------:R-:W-:Y:S01]  /*0410*/  FFMA R11, R2, R11, 0.018033718690276145935 ;  /* 0x3c93bb73020b7423 */ /* 0x000fe2000000000b */
[----:B------:R-:W-:-:S02]  /*0420*/  FFMA R3, R7, 1.4426950216293334961, R0 ;  /* 0x3fb8aa3b07037823 */ /* 0x000fc40000000000 */
[----:B------:R-:W-:Y:S01]  /*0430*/  FMUL R4, R5, R4 ;  /* 0x0000000405047220 */ /* 0x000fe20000400000 */
[----:B------:R-:W-:-:S03]  /*0440*/  FFMA R11, R2, R11, 0.12022458761930465698 ;  /* 0x3df6384f020b7423 */ /* 0x000fc6000000000b */
[----:B------:R-:W-:Y:S01]  /*0450*/  FFMA R0, R4, 1.4426950216293334961, R3 ;  /* 0x3fb8aa3b04007823 */ /* 0x000fe20000000003 */
[----:B------:R-:W-:Y:S01]  /*0460*/  FMUL R2, R2, R11 ;  /* 0x0000000b02027220 */ /* 0x000fe20000400000 */
[----:B------:R-:W-:Y:S02]  /*0470*/  IMAD.MOV.U32 R11, RZ, RZ, RZ ;  /* 0x000000ffff0b7224 */ /* 0x000fe400078e00ff */
[----:B------:R-:W-:Y:S01]  /*0480*/  FFMA R3, R7, 1.9251366722983220825e-08, R0 ;  /* 0x32a55e3407037823 */ /* 0x000fe20000000000 */
[----:B------:R-:W-:-:S04]  /*0490*/  FMUL R0, R2, 3 ;  /* 0x4040000002007820 */ /* 0x000fc80000400000 */
[----:B------:R-:W-:-:S04]  /*04a0*/  FFMA R3, R4, R0, R3 ;  /* 0x0000000004037223 */ /* 0x000fc80000000003 */
[----:B------:R-:W-:-:S04]  /*04b0*/  FFMA R3, R7, R2, R3 ;  /* 0x0000000207037223 */ /* 0x000fc80000000003 */
[----:B------:R-:W-:-:S04]  /*04c0*/  FADD R7, R8, R3 ;  /* 0x0000000308077221 */ /* 0x000fc80000000000 */
[----:B------:R-:W-:-:S04]  /*04d0*/  FADD R8, -R8, R7 ;  /* 0x0000000708087221 */ /* 0x000fc80000000100 */
[----:B------:R-:W-:-:S07]  /*04e0*/  FADD R8, R3, -R8 ;  /* 0x8000000803087221 */ /* 0x000fce0000000000 */
.L_x_11:
[----:B0-----:R-:W0:Y:S01]  /*04f0*/  LDC.64 R2, c[0x0][0x380] ;  /* 0x0000e000ff027b82 */ /* 0x001e220000000a00 */
[----:B------:R-:W1:Y:S01]  /*0500*/  LDCU UR4, c[0x0][0x3a0] ;  /* 0x00007400ff0477ac */ /* 0x000e620008000800 */
[----:B------:R-:W-:Y:S02]  /*0510*/  LEA R5, R11, R6, 0x1 ;  /* 0x000000060b057211 */ /* 0x000fe400078e08ff */
[----:B------:R-:W-:-:S03]  /*0520*/  I2FP.F32.U32 R0, R11 ;  /* 0x0000000b00007245 */ /* 0x000fc60000201000 */
[----:B0-----:R-:W-:Y:S01]  /*0530*/  IMAD.WIDE R2, R5, 0x4, R2 ;  /* 0x0000000405027825 */ /* 0x001fe200078e0202 */
[----:B-1----:R-:W-:-:S04]  /*0540*/  I2FP.F32.U32 R5, UR4 ;  /* 0x0000000400057c45 */ /* 0x002fc80008201000 */
[----:B------:R-:W0:Y:S01]  /*0550*/  MUFU.RCP R4, R5 ;  /* 0x0000000500047308 */ /* 0x000e220000001000 */
[----:B------:R-:W-:Y:S01]  /*0560*/  FMUL R0, R0, -2 ;  /* 0xc000000000007820 */ /* 0x000fe20000400000 */
[----:B------:R-:W5:Y:S04]  /*0570*/  LDG.E R12, desc[UR10][R2.64] ;  /* 0x0000000a020c7981 */ /* 0x000f68000c1e1900 */
[----:B------:R1:W5:Y:S02]  /*0580*/  LDG.E R13, desc[UR10][R2.64+0x4] ;  /* 0x0000040a020d7981 */ /* 0x000364000c1e1900 */
[----:B------:R-:W2:Y:S01]  /*0590*/  FCHK P1, R0, R5 ;  /* 0x0000000500007302 */ /* 0x000ea20000020000 */
[----:B0-----:R-:W-:-:S04]  /*05a0*/  FFMA R15, -R5, R4, 1 ;  /* 0x3f800000050f7423 */ /* 0x001fc80000000104 */
[----:B------:R-:W-:-:S04]  /*05b0*/  FFMA R15, R4, R15, R4 ;  /* 0x0000000f040f7223 */ /* 0x000fc80000000004 */
[----:B------:R-:W-:-:S04]  /*05c0*/  FFMA R4, R0, R15, RZ ;  /* 0x0000000f00047223 */ /* 0x000fc800000000ff */
[----:B------:R-:W-:-:S04]  /*05d0*/  FFMA R14, -R5, R4, R0 ;  /* 0x00000004050e7223 */ /* 0x000fc80000000100 */
[----:B-1----:R-:W-:Y:S01]  /*05e0*/  FFMA R2, R15, R14, R4 ;  /* 0x0000000e0f027223 */ /* 0x002fe20000000004 */
[----:B--2---:R-:W-:Y:S06]  /*05f0*/  @!P1 BRA `(.L_x_1) ;  /* 0x0000000000109947 */ /* 0x004fec0003800000 */
[----:B------:R-:W-:Y:S02]  /*0600*/  MOV R3, R5 ;  /* 0x0000000500037202 */ /* 0x000fe40000000f00 */
[----:B------:R-:W-:-:S07]  /*0610*/  MOV R2, 0x630 ;  /* 0x0000063000027802 */ /* 0x000fce0000000f00 */
[----:B-----5:R-:W-:Y:S05]  /*0620*/  CALL.REL.NOINC `($__internal_0_$__cuda_sm3x_div_rn_noftz_f32_slowpath) ;  /* 0x0000002000cc7944 */ /* 0x020fea0003c00000 */
[----:B------:R-:W-:-:S07]  /*0630*/  IMAD.MOV.U32 R2, RZ, RZ, R0 ;  /* 0x000000ffff027224 */ /* 0x000fce00078e0000 */
.L_x_1:
[CC--:B------:R-:W-:Y:S01]  /*0640*/  FMUL R0, R7.reuse, R2.reuse ;  /* 0x0000000207007220 */ /* 0x0c0fe20000400000 */
[----:B------:R-:W-:Y:S01]  /*0650*/  HFMA2 R15, -RZ, RZ, 0.64013671875, -15.109375 ;  /* 0x391fcb8eff0f7431 */ /* 0x000fe200000001ff */
[----:B------:R-:W0:Y:S01]  /*0660*/  LDC R17, c[0x0][0x3a8] ;  /* 0x0000ea00ff117b82 */ /* 0x000e220000000800 */
[----:B------:R-:W-:Y:S01]  /*0670*/  BSSY.RECONVERGENT B0, `(.L_x_2) ;  /* 0x0000032000007945 */ /* 0x000fe20003800200 */
[----:B------:R-:W1:Y:S01]  /*0680*/  FRND R5, R0 ;  /* 0x0000000000057307 */ /* 0x000e620000201000 */
[-C--:B------:R-:W-:Y:S01]  /*0690*/  FFMA R3, R7, R2.reuse, -R0 ;  /* 0x0000000207037223 */ /* 0x080fe20000000800 */
[C---:B------:R-:W-:Y:S02]  /*06a0*/  FSETP.GT.AND P2, PT, |R0|.reuse, 152, PT ;  /* 0x431800000000780b */ /* 0x040fe40003f44200 */
[----:B------:R-:W-:Y:S01]  /*06b0*/  FSETP.GEU.AND P3, PT, R0, RZ, PT ;  /* 0x000000ff0000720b */ /* 0x000fe20003f6e000 */
[----:B------:R-:W-:-:S03]  /*06c0*/  FFMA R3, R8, R2, R3 ;  /* 0x0000000208037223 */ /* 0x000fc60000000003 */
[----:B------:R2:W3:Y:S01]  /*06d0*/  F2I.NTZ R14, R0 ;  /* 0x00000000000e7305 */ /* 0x0004e20000203100 */
[----:B-1----:R-:W-:Y:S01]  /*06e0*/  FADD R4, R0, -R5 ;  /* 0x8000000500047221 */ /* 0x002fe20000000000 */
[----:B------:R-:W-:Y:S02]  /*06f0*/  FSETP.GT.AND P1, PT, R5, RZ, PT ;  /* 0x000000ff0500720b */ /* 0x000fe40003f24000 */
[----:B--2---:R-:W-:Y:S01]  /*0700*/  MOV R0, 0x3f800000 ;  /* 0x3f80000000007802 */ /* 0x004fe20000000f00 */
[----:B------:R-:W-:Y:S01]  /*0710*/  FADD R4, R3, R4 ;  /* 0x0000000403047221 */ /* 0x000fe20000000000 */
[----:B------:R-:W-:Y:S02]  /*0720*/  SEL R5, RZ, 0x83000000, P1 ;  /* 0x83000000ff057807 */ /* 0x000fe40000800000 */
[----:B------:R-:W-:Y:S01]  /*0730*/  FSETP.NEU.AND P1, PT, R2, RZ, PT ;  /* 0x000000ff0200720b */ /* 0x000fe20003f2d000 */
[----:B------:R-:W-:-:S03]  /*0740*/  FFMA R3, R4, R15, 0.0013391353422775864601 ;  /* 0x3aaf85ed04037423 */ /* 0x000fc6000000000f */
[----:B0-----:R-:W-:Y:S01]  /*0750*/  FSETP.EQ.OR P1, PT, R17, 1, !P1 ;  /* 0x3f8000001100780b */ /* 0x001fe20004f22400 */
[----:B------:R-:W-:-:S04]  /*0760*/  FFMA R3, R4, R3, 0.0096188392490148544312 ;  /* 0x3c1d985604037423 */ /* 0x000fc80000000003 */
[----:B------:R-:W-:-:S04]  /*0770*/  FFMA R3, R4, R3, 0.055503588169813156128 ;  /* 0x3d6357bb04037423 */ /* 0x000fc80000000003 */
[----:B------:R-:W-:Y:S01]  /*0780*/  FFMA R15, R4, R3, 0.24022644758224487305 ;  /* 0x3e75fdec040f7423 */ /* 0x000fe20000000003 */
[----:B------:R-:W-:-:S03]  /*0790*/  FMUL R3, R2, 0.5 ;  /* 0x3f00000002037820 */ /* 0x000fc60000400000 */
[----:B------:R-:W-:-:S03]  /*07a0*/  FFMA R15, R4, R15, 0.69314718246459960938 ;  /* 0x3f317218040f7423 */ /* 0x000fc6000000000f */
[----:B------:R-:W0:Y:S01]  /*07b0*/  FRND.TRUNC R3, R3 ;  /* 0x0000000300037307 */ /* 0x000e22000020d000 */
[----:B------:R-:W-:Y:S01]  /*07c0*/  FFMA R15, R4, R15, 1 ;  /* 0x3f800000040f7423 */ /* 0x000fe2000000000f */
[----:B------:R-:W-:Y:S01]  /*07d0*/  IADD3 R4, PT, PT, R5, 0x7f000000, RZ ;  /* 0x7f00000005047810 */ /* 0x000fe20007ffe0ff */
[----:B---3--:R-:W-:-:S04]  /*07e0*/  IMAD R5, R14, 0x800000, -R5 ;  /* 0x008000000e057824 */ /* 0x008fc800078e0a05 */
[----:B------:R-:W-:-:S04]  /*07f0*/  FMUL R4, R15, R4 ;  /* 0x000000040f047220 */ /* 0x000fc80000400000 */
[----:B------:R-:W-:Y:S01]  /*0800*/  FMUL R4, R4, R5 ;  /* 0x0000000504047220 */ /* 0x000fe20000400000 */
[----:B------:R-:W-:Y:S01]  /*0810*/  @P2 FSEL R4, RZ, +INF , !P3 ;  /* 0x7f800000ff042808 */ /* 0x000fe20005800000 */
[----:B0-----:R-:W-:Y:S01]  /*0820*/  FADD R3, R3, R3 ;  /* 0x0000000303037221 */ /* 0x001fe20000000000 */
[----:B------:R-:W-:Y:S06]  /*0830*/  @P1 BRA `(.L_x_3) ;  /* 0x0000000000541947 */ /* 0x000fec0003800000 */
[----:B------:R-:W-:-:S04]  /*0840*/  FSETP.NAN.AND P1, PT, |R2|, |R2|, PT ;  /* 0x400000020200720b */ /* 0x000fc80003f28200 */
[----:B------:R-:W-:-:S13]  /*0850*/  FSETP.NUM.AND P1, PT, |R17|, |R17|, !P1 ;  /* 0x400000111100720b */ /* 0x000fda0004f27200 */
[----:B------:R-:W-:Y:S01]  /*0860*/  @!P1 FADD R0, R2, R17 ;  /* 0x0000001102009221 */ /* 0x000fe20000000000 */
[----:B------:R-:W-:Y:S06]  /*0870*/  @!P1 BRA `(.L_x_3) ;  /* 0x0000000000449947 */ /* 0x000fec0003800000 */
[----:B------:R-:W-:Y:S01]  /*0880*/  FADD R0, -R3, R2 ;  /* 0x0000000203007221 */ /* 0x000fe20000000100 */
[----:B------:R-:W-:Y:S06]  /*0890*/  @!P0 BRA `(.L_x_4) ;  /* 0x0000000000188947 */ /* 0x000fec0003800000 */
[----:B------:R-:W-:Y:S02]  /*08a0*/  FSETP.NEU.AND P1, PT, |R0|, 1, PT ;  /* 0x3f8000000000780b */ /* 0x000fe40003f2d200 */
[----:B------:R-:W-:Y:S02]  /*08b0*/  FSETP.GEU.AND P2, PT, R2, RZ, PT ;  /* 0x000000ff0200720b */ /* 0x000fe40003f4e000 */
[----:B------:R-:W-:-:S04]  /*08c0*/  LOP3.LUT R3, R10, 0x7f800000, RZ, 0x3c, !PT ;  /* 0x7f8000000a037812 */ /* 0x000fc800078e3cff */
[----:B------:R-:W-:-:S05]  /*08d0*/  SEL R0, R3, R10, !P2 ;  /* 0x0000000a03007207 */ /* 0x000fca0005000000 */
[----:B------:R-:W-:Y:S01]  /*08e0*/  @P1 LOP3.LUT R0, R0, 0x7fffffff, RZ, 0xc0, !PT ;  /* 0x7fffffff00001812 */ /* 0x000fe200078ec0ff */
[----:B------:R-:W-:Y:S06]  /*08f0*/  BRA `(.L_x_3) ;  /* 0x0000000000247947 */ /* 0x000fec0003800000 */
.L_x_4:
[----:B------:R-:W-:-:S04]  /*0900*/  FSETP.NEU.AND P1, PT, |R2|, +INF , PT ;  /* 0x7f8000000200780b */ /* 0x000fc80003f2d200 */
[----:B------:R-:W-:-:S04]  /*0910*/  FSETP.EQ.AND P1, PT, R17, -1, !P1 ;  /* 0xbf8000001100780b */ /* 0x000fc80004f22000 */
[----:B------:R-:W-:-:S13]  /*0920*/  FSETP.GEU.OR P2, PT, R17, RZ, P1 ;  /* 0x000000ff1100720b */ /* 0x000fda0000f4e400 */
[----:B------:R-:W0:Y:S01]  /*0930*/  @!P2 FRND.FLOOR R3, R2 ;  /* 0x000000020003a307 */ /* 0x000e220000205000 */
[----:B------:R-:W-:Y:S02]  /*0940*/  @!P2 FSETP.NEU.AND P4, PT, |R0|, 1, PT ;  /* 0x3f8000000000a80b */ /* 0x000fe40003f8d200 */
[----:B------:R-:W-:Y:S02]  /*0950*/  FSEL R0, R4, 1, !P1 ;  /* 0x3f80000004007808 */ /* 0x000fe40004800000 */
[----:B0-----:R-:W-:Y:S02]  /*0960*/  @!P2 FSETP.NEU.AND P3, PT, R2, R3, PT ;  /* 0x000000030200a20b */ /* 0x001fe40003f6d000 */
[----:B------:R-:W-:-:S04]  /*0970*/  @!P2 FSEL R3, R4, -R4, P4 ;  /* 0x800000040403a208 */ /* 0x000fc80002000000 */
[----:B------:R-:W-:-:S07]  /*0980*/  @!P2 FSEL R0, R3, +QNAN , !P3 ;  /* 0x7fffffff0300a808 */ /* 0x000fce0005800000 */
.L_x_3:
[----:B------:R-:W-:Y:S05]  /*0990*/  BSYNC.RECONVERGENT B0 ;  /* 0x0000000000007941 */ /* 0x000fea0003800200 */
.L_x_2:
[----:B------:R-:W-:Y:S01]  /*09a0*/  FMUL R15, R9, R0 ;  /* 0x00000000090f7220 */ /* 0x000fe20000400000 */
[----:B------:R-:W-:Y:S03]  /*09b0*/  BSSY.RECONVERGENT B0, `(.L_x_5) ;  /* 0x0000042000007945 */ /* 0x000fe60003800200 */
[C---:B------:R-:W-:Y:S01]  /*09c0*/  FMUL R0, R15.reuse, 0.63661974668502807617 ;  /* 0x3f22f9830f007820 */ /* 0x040fe20000400000 */
[----:B------:R-:W-:-:S05]  /*09d0*/  FSETP.GE.AND P1, PT, |R15|, 105615, PT ;  /* 0x47ce47800f00780b */ /* 0x000fca0003f26200 */
[----:B------:R-:W0:Y:S02]  /*09e0*/  F2I.NTZ R0, R0 ;  /* 0x0000000000007305 */ /* 0x000e240000203100 */
[-C--:B0-----:R-:W-:Y:S02]  /*09f0*/  I2FP.F32.S32 R2, R0.reuse ;  /* 0x0000000000027245 */ /* 0x081fe40000201400 */
[----:B------:R-:W-:-:S03]  /*0a00*/  MOV R22, R0 ;  /* 0x0000000000167202 */ /* 0x000fc60000000f00 */
[----:B------:R-:W-:-:S04]  /*0a10*/  FFMA R3, R2, -1.5707962512969970703, R15 ;  /* 0xbfc90fda02037823 */ /* 0x000fc8000000000f */
[----:B------:R-:W-:-:S04]  /*0a20*/  FFMA R3, R2, -7.5497894158615963534e-08, R3 ;  /* 0xb3a2216802037823 */ /* 0x000fc80000000003 */
[----:B------:R-:W-:-:S04]  /*0a30*/  FFMA R21, R2, -5.3903029534742383927e-15, R3 ;  /* 0xa7c234c502157823 */ /* 0x000fc80000000003 */
[----:B------:R-:W-:Y:S01]  /*0a40*/  IMAD.MOV.U32 R2, RZ, RZ, R21 ;  /* 0x000000ffff027224 */ /* 0x000fe200078e0015 */
[----:B------:R-:W-:Y:S06]  /*0a50*/  @!P1 BRA `(.L_x_6) ;  /* 0x0000000000dc9947 */ /* 0x000fec0003800000 */
[----:B------:R-:W-:-:S13]  /*0a60*/  FSETP.NEU.AND P1, PT, |R15|, +INF , PT ;  /* 0x7f8000000f00780b */ /* 0x000fda0003f2d200 */
[----:B------:R-:W-:Y:S01]  /*0a70*/  @!P1 FMUL R2, RZ, R15 ;  /* 0x0000000fff029220 */ /* 0x000fe20000400000 */
[----:B------:R-:W-:Y:S01]  /*0a80*/  @!P1 MOV R0, RZ ;  /* 0x000000ff00009202 */ /* 0x000fe20000000f00 */
[----:B------:R-:W-:Y:S06]  /*0a90*/  @!P1 BRA `(.L_x_6) ;  /* 0x0000000000cc9947 */ /* 0x000fec0003800000 */
[----:B------:R-:W-:Y:S01]  /*0aa0*/  SHF.L.U32 R2, R15, 0x8, RZ ;  /* 0x000000080f027819 */ /* 0x000fe200000006ff */
[----:B------:R-:W-:Y:S01]  /*0ab0*/  IMAD.MOV.U32 R14, RZ, RZ, RZ ;  /* 0x000000ffff0e7224 */ /* 0x000fe200078e00ff */
[----:B------:R-:W-:Y:S01]  /*0ac0*/  MOV R0, R1 ;  /* 0x0000000100007202 */ /* 0x000fe20000000f00 */
[----:B------:R-:W0:Y:S01]  /*0ad0*/  LDCU.64 UR8, c[0x4][URZ] ;  /* 0x01000000ff0877ac */ /* 0x000e220008000a00 */
[----:B------:R-:W-:Y:S01]  /*0ae0*/  LOP3.LUT R19, R2, 0x80000000, RZ, 0xfc, !PT ;  /* 0x8000000002137812 */ /* 0x000fe200078efcff */
[----:B------:R-:W-:Y:S01]  /*0af0*/  UMOV UR5, URZ ;  /* 0x000000ff00057c82 */ /* 0x000fe20008000000 */
[----:B------:R-:W-:-:S05]  /*0b00*/  UMOV UR4, URZ ;  /* 0x000000ff00047c82 */ /* 0x000fca0008000000 */
.L_x_7:
[----:B0-----:R-:W-:Y:S01]  /*0b10*/  MOV R4, UR8 ;  /* 0x0000000800047c02 */ /* 0x001fe20008000f00 */
[----:B------:R-:W-:-:S05]  /*0b20*/  IMAD.U32 R5, RZ, RZ, UR9 ;  /* 0x00000009ff057e24 */ /* 0x000fca000f8e00ff */
[----:B------:R-:W2:Y:S01]  /*0b30*/  LDG.E.CONSTANT R2, desc[UR10][R4.64] ;  /* 0x0000000a04027981 */ /* 0x000ea2000c1e9900 */
[----:B------:R-:W-:Y:S02]  /*0b40*/  UIADD3 UR8, UP0, UPT, UR8, 0x4, URZ ;  /* 0x0000000408087890 */ /* 0x000fe4000ff1e0ff */
[----:B------:R-:W-:Y:S02]  /*0b50*/  UIADD3 UR4, UPT, UPT, UR4, 0x1, URZ ;  /* 0x0000000104047890 */ /* 0x000fe4000fffe0ff */
[----:B------:R-:W-:Y:S02]  /*0b60*/  UIADD3.X UR9, UPT, UPT, URZ, UR9, URZ, UP0, !UPT ;  /* 0x00000009ff097290 */ /* 0x000fe400087fe4ff */
[----:B------:R-:W-:Y:S01]  /*0b70*/  UISETP.NE.AND UP0, UPT, UR4, 0x6, UPT ;  /* 0x000000060400788c */ /* 0x000fe2000bf05270 */
[----:B--2---:R-:W-:-:S03]  /*0b80*/  IMAD.WIDE.U32 R2, R2, R19, RZ ;  /* 0x0000001302027225 */ /* 0x004fc600078e00ff */
[----:B------:R-:W-:-:S04]  /*0b90*/  IADD3 R17, P1, PT, R2, R14, RZ ;  /* 0x0000000e02117210 */ /* 0x000fc80007f3e0ff */
[----:B------:R-:W-:Y:S01]  /*0ba0*/  IADD3.X R14, PT, PT, R3, UR5, RZ, P1, !PT ;  /* 0x00000005030e7c10 */ /* 0x000fe20008ffe4ff */
[----:B------:R0:W-:Y:S02]  /*0bb0*/  STL [R0], R17 ;  /* 0x0000001100007387 */ /* 0x0001e40000100800 */
[----:B0-----:R-:W-:Y:S01]  /*0bc0*/  IADD3 R0, PT, PT, R0, 0x4, RZ ;  /* 0x0000000400007810 */ /* 0x001fe20007ffe0ff */
[----:B------:R-:W-:Y:S06]  /*0bd0*/  BRA.U UP0, `(.L_x_7) ;  /* 0xfffffffd00cc7547 */ /* 0x000fec000b83ffff */
[----:B------:R-:W-:Y:S01]  /*0be0*/  SHF.R.U32.HI R4, RZ, 0x17, R15 ;  /* 0x00000017ff047819 */ /* 0x000fe2000001160f */
[----:B------:R0:W-:Y:S03]  /*0bf0*/  STL [R1+0x18], R14 ;  /* 0x0000180e01007387 */ /* 0x0001e60000100800 */
[C---:B------:R-:W-:Y:S02]  /*0c00*/  LOP3.LUT R0, R4.reuse, 0xe0, RZ, 0xc0, !PT ;  /* 0x000000e004007812 */ /* 0x040fe400078ec0ff */
[----:B------:R-:W-:Y:S02]  /*0c10*/  LOP3.LUT P1, RZ, R4, 0x1f, RZ, 0xc0, !PT ;  /* 0x0000001f04ff7812 */ /* 0x000fe4000782c0ff */
[----:B------:R-:W-:-:S04]  /*0c20*/  IADD3 R0, PT, PT, R0, -0x80, RZ ;  /* 0xffffff8000007810 */ /* 0x000fc80007ffe0ff */
[----:B------:R-:W-:-:S05]  /*0c30*/  SHF.R.U32.HI R0, RZ, 0x5, R0 ;  /* 0x00000005ff007819 */ /* 0x000fca0000011600 */
[----:B------:R-:W-:-:S05]  /*0c40*/  IMAD R16, R0, -0x4, R1 ;  /* 0xfffffffc00107824 */ /* 0x000fca00078e0201 */
[----:B------:R-:W2:Y:S04]  /*0c50*/  LDL R0, [R16+0x18] ;  /* 0x0000180010007983 */ /* 0x000ea80000100800 */
[----:B------:R-:W2:Y:S04]  /*0c60*/  LDL R3, [R16+0x14] ;  /* 0x0000140010037983 */ /* 0x000ea80000100800 */
[----:B------:R-:W3:Y:S01]  /*0c70*/  @P1 LDL R2, [R16+0x10] ;  /* 0x0000100010021983 */ /* 0x000ee20000100800 */
[----:B------:R-:W-:Y:S01]  /*0c80*/  LOP3.LUT R4, R4, 0x1f, RZ, 0xc0, !PT ;  /* 0x0000001f04047812 */ /* 0x000fe200078ec0ff */
[----:B------:R-:W-:Y:S01]  /*0c90*/  UMOV UR4, 0x54442d19 ;  /* 0x54442d1900047882 */ /* 0x000fe20000000000 */
[----:B------:R-:W-:-:S02]  /*0ca0*/  UMOV UR5, 0x3bf921fb ;  /* 0x3bf921fb00057882 */ /* 0x000fc40000000000 */
[-C--:B--2---:R-:W-:Y:S02]  /*0cb0*/  @P1 SHF.L.W.U32.HI R0, R3, R4.reuse, R0 ;  /* 0x0000000403001219 */ /* 0x084fe40000010e00 */
[----:B---3--:R-:W-:Y:S02]  /*0cc0*/  @P1 SHF.L.W.U32.HI R3, R2, R4, R3 ;  /* 0x0000000402031219 */ /* 0x008fe40000010e03 */
[----:B------:R-:W-:Y:S02]  /*0cd0*/  ISETP.GE.AND P1, PT, R15, RZ, PT ;  /* 0x000000ff0f00720c */ /* 0x000fe40003f26270 */
[C---:B------:R-:W-:Y:S01]  /*0ce0*/  SHF.L.W.U32.HI R4, R3.reuse, 0x2, R0 ;  /* 0x0000000203047819 */ /* 0x040fe20000010e00 */
[----:B------:R-:W-:-:S03]  /*0cf0*/  IMAD.SHL.U32 R3, R3, 0x4, RZ ;  /* 0x0000000403037824 */ /* 0x000fc600078e00ff */
[----:B------:R-:W-:Y:S02]  /*0d00*/  SHF.R.S32.HI R5, RZ, 0x1f, R4 ;  /* 0x0000001fff057819 */ /* 0x000fe40000011404 */
[----:B0-----:R-:W-:Y:S02]  /*0d10*/  LOP3.LUT R14, R4, R15, RZ, 0x3c, !PT ;  /* 0x0000000f040e7212 */ /* 0x001fe400078e3cff */
[C---:B------:R-:W-:Y:S02]  /*0d20*/  LOP3.LUT R2, R5.reuse, R3, RZ, 0x3c, !PT ;  /* 0x0000000305027212 */ /* 0x040fe400078e3cff */
[----:B------:R-:W-:Y:S02]  /*0d30*/  LOP3.LUT R3, R5, R4, RZ, 0x3c, !PT ;  /* 0x0000000405037212 */ /* 0x000fe400078e3cff */
[----:B------:R-:W-:Y:S02]  /*0d40*/  SHF.R.U32.HI R5, RZ, 0x1e, R0 ;  /* 0x0000001eff057819 */ /* 0x000fe40000011600 */
[----:B------:R-:W-:-:S02]  /*0d50*/  ISETP.GE.AND P2, PT, R14, RZ, PT ;  /* 0x000000ff0e00720c */ /* 0x000fc40003f46270 */
[----:B------:R-:W0:Y:S01]  /*0d60*/  I2F.F64.S64 R2, R2 ;  /* 0x0000000200027312 */ /* 0x000e220000301c00 */
[----:B------:R-:W-:-:S04]  /*0d70*/  LEA.HI R0, R4, R5, RZ, 0x1 ;  /* 0x0000000504007211 */ /* 0x000fc800078f08ff */
[----:B------:R-:W-:-:S04]  /*0d80*/  IADD3 R4, PT, PT, -R0, RZ, RZ ;  /* 0x000000ff00047210 */ /* 0x000fc80007ffe1ff */
[----:B------:R-:W-:Y:S01]  /*0d90*/  @!P1 MOV R0, R4 ;  /* 0x0000000400009202 */ /* 0x000fe20000000f00 */
[----:B0-----:R-:W-:-:S10]  /*0da0*/  DMUL R16, R2, UR4 ;  /* 0x0000000402107c28 */ /* 0x001fd40008000000 */
[----:B------:R-:W0:Y:S02]  /*0db0*/  F2F.F32.F64 R16, R16 ;  /* 0x0000001000107310 */ /* 0x000e240000301000 */
[----:B0-----:R-:W-:-:S07]  /*0dc0*/  FSEL R2, -R16, R16, !P2 ;  /* 0x0000001010027208 */ /* 0x001fce0005000100 */
.L_x_6:
[----:B------:R-:W-:Y:S05]  /*0dd0*/  BSYNC.RECONVERGENT B0 ;  /* 0x0000000000007941 */ /* 0x000fea0003800200 */
.L_x_5:
[----:B------:R-:W-:Y:S02]  /*0de0*/  HFMA2 R18, -RZ, RZ, 1.0078125, -8.98838043212890625e-05 ;  /* 0x3c0885e4ff127431 */ /* 0x000fe400000001ff */
[----:B------:R-:W-:Y:S02]  /*0df0*/  IMAD.MOV.U32 R19, RZ, RZ, 0x37cbac00 ;  /* 0x37cbac00ff137424 */ /* 0x000fe400078e00ff */
[----:B------:R-:W-:Y:S01]  /*0e00*/  FMUL R3, R2, R2 ;  /* 0x0000000202037220 */ /* 0x000fe20000400000 */
[C---:B------:R-:W-:Y:S01]  /*0e10*/  LOP3.LUT R5, R0.reuse, 0x1, RZ, 0xc0, !PT ;  /* 0x0000000100057812 */ /* 0x040fe200078ec0ff */
[----:B------:R-:W-:Y:S01]  /*0e20*/  IMAD.MOV.U32 R14, RZ, RZ, 0x3e2aaaa8 ;  /* 0x3e2aaaa8ff0e7424 */ /* 0x000fe200078e00ff */
[----:B------:R-:W-:Y:S01]  /*0e30*/  IADD3 R0, PT, PT, R0, 0x1, RZ ;  /* 0x0000000100007810 */ /* 0x000fe20007ffe0ff */
[----:B------:R-:W-:Y:S01]  /*0e40*/  FFMA R4, R3, R19, -0.0013887860113754868507 ;  /* 0xbab607ed03047423 */ /* 0x000fe20000000013 */
[----:B------:R-:W-:Y:S01]  /*0e50*/  ISETP.NE.U32.AND P1, PT, R5, 0x1, PT ;  /* 0x000000010500780c */ /* 0x000fe20003f25070 */
[----:B------:R-:W-:Y:S01]  /*0e60*/  BSSY.RECONVERGENT B0, `(.L_x_8) ;  /* 0x0000040000007945 */ /* 0x000fe20003800200 */
[----:B------:R-:W-:-:S02]  /*0e70*/  LOP3.LUT P2, RZ, R0, 0x2, RZ, 0xc0, !PT ;  /* 0x0000000200ff7812 */ /* 0x000fc4000784c0ff */
[----:B------:R-:W-:Y:S02]  /*0e80*/  FSEL R4, R4, -0.00019574658654164522886, P1 ;  /* 0xb94d415304047808 */ /* 0x000fe40000800000 */
[----:B------:R-:W-:Y:S02]  /*0e90*/  FSEL R16, R18, 0.041666727513074874878, !P1 ;  /* 0x3d2aaabb12107808 */ /* 0x000fe40004800000 */
[----:B------:R-:W-:Y:S02]  /*0ea0*/  FSEL R0, R2, 1, !P1 ;  /* 0x3f80000002007808 */ /* 0x000fe40004800000 */
[----:B------:R-:W-:Y:S01]  /*0eb0*/  FSEL R17, -R14, -0.4999999701976776123, !P1 ;  /* 0xbeffffff0e117808 */ /* 0x000fe20004800100 */
[----:B------:R-:W-:Y:S01]  /*0ec0*/  FFMA R4, R3, R4, R16 ;  /* 0x0000000403047223 */ /* 0x000fe20000000010 */
[----:B------:R-:W-:Y:S01]  /*0ed0*/  FSETP.GE.AND P1, PT, |R15|, 105615, PT ;  /* 0x47ce47800f00780b */ /* 0x000fe20003f26200 */
[C---:B------:R-:W-:Y:S02]  /*0ee0*/  FFMA R5, R3.reuse, R0, RZ ;  /* 0x0000000003057223 */ /* 0x040fe400000000ff */
[----:B------:R-:W-:-:S04]  /*0ef0*/  FFMA R4, R3, R4, R17 ;  /* 0x0000000403047223 */ /* 0x000fc80000000011 */
[----:B------:R-:W-:-:S04]  /*0f00*/  FFMA R20, R5, R4, R0 ;  /* 0x0000000405147223 */ /* 0x000fc80000000000 */
[----:B------:R-:W-:Y:S02]  /*0f10*/  @P2 FADD R20, RZ, -R20 ;  /* 0x80000014ff142221 */ /* 0x000fe40000000000 */
[----:B------:R-:W-:Y:S05]  /*0f20*/  @!P1 BRA `(.L_x_9) ;  /* 0x0000000000cc9947 */ /* 0x000fea0003800000 */
[----:B------:R-:W-:-:S13]  /*0f30*/  FSETP.NEU.AND P1, PT, |R15|, +INF , PT ;  /* 0x7f8000000f00780b */ /* 0x000fda0003f2d200 */
[----:B------:R-:W-:Y:S01]  /*0f40*/  @!P1 FMUL R21, RZ, R15 ;  /* 0x0000000fff159220 */ /* 0x000fe20000400000 */
[----:B------:R-:W-:Y:S01]  /*0f50*/  @!P1 MOV R22, RZ ;  /* 0x000000ff00169202 */ /* 0x000fe20000000f00 */
[----:B------:R-:W-:Y:S06]  /*0f60*/  @!P1 BRA `(.L_x_9) ;  /* 0x0000000000bc9947 */ /* 0x000fec0003800000 */
[----:B------:R-:W0:Y:S01]  /*0f70*/  LDC.64 R2, c[0x4][RZ] ;  /* 0x01000000ff027b82 */ /* 0x000e220000000a00 */
[----:B------:R-:W-:Y:S01]  /*0f80*/  SHF.L.U32 R4, R15, 0x8, RZ ;  /* 0x000000080f047819 */ /* 0x000fe200000006ff */
[----:B------:R-:W-:Y:S01]  /*0f90*/  IMAD.MOV.U32 R0, RZ, RZ, RZ ;  /* 0x000000ffff007224 */ /* 0x000fe200078e00ff */
[----:B------:R-:W-:Y:S01]  /*0fa0*/  MOV R21, RZ ;  /* 0x000000ff00157202 */ /* 0x000fe20000000f00 */
[----:B------:R-:W-:Y:S01]  /*0fb0*/  UMOV UR4, URZ ;  /* 0x000000ff00047c82 */ /* 0x000fe20008000000 */
[----:B------:R-:W-:-:S07]  /*0fc0*/  LOP3.LUT R25, R4, 0x80000000, RZ, 0xfc, !PT ;  /* 0x8000000004197812 */ /* 0x000fce00078efcff */
.L_x_10:
[----:B0-----:R-:W-:-:S06]  /*0fd0*/  IMAD.WIDE.U32 R4, R21, 0x4, R2 ;  /* 0x0000000415047825 */ /* 0x001fcc00078e0002 */
[----:B------:R-:W2:Y:S01]  /*0fe0*/  LDG.E.CONSTANT R4, desc[UR10][R4.64] ;  /* 0x0000000a04047981 */ /* 0x000ea2000c1e9900 */
[C---:B-1----:R-:W-:Y:S01]  /*0ff0*/  LEA R22, R21.reuse, R1, 0x2 ;  /* 0x0000000115167211 */ /* 0x042fe200078e10ff */
[----:B------:R-:W-:-:S05]  /*1000*/  VIADD R21, R21, 0x1 ;  /* 0x0000000115157836 */ /* 0x000fca0000000000 */
[----:B------:R-:W-:Y:S01]  /*1010*/  ISETP.NE.AND P1, PT, R21, 0x6, PT ;  /* 0x000000061500780c */ /* 0x000fe20003f25270 */
[----:B--2---:R-:W-:-:S03]  /*1020*/  IMAD.WIDE.U32 R16, R4, R25, RZ ;  /* 0x0000001904107225 */ /* 0x004fc600078e00ff */
[----:B------:R-:W-:-:S04]  /*1030*/  IADD3 R23, P2, PT, R16, R0, RZ ;  /* 0x0000000010177210 */ /* 0x000fc80007f5e0ff */
[----:B------:R-:W-:Y:S01]  /*1040*/  IADD3.X R0, PT, PT, R17, UR4, RZ, P2, !PT ;  /* 0x0000000411007c10 */ /* 0x000fe200097fe4ff */
[----:B------:R1:W-:Y:S04]  /*1050*/  STL [R22], R23 ;  /* 0x0000001716007387 */ /* 0x0003e80000100800 */
[----:B------:R-:W-:Y:S05]  /*1060*/  @P1 BRA `(.L_x_10) ;  /* 0xfffffffc00d81947 */ /* 0x000fea000383ffff */
        /* <DEDUP_REMOVED lines=12> */
[----:B------:R-:W-:Y:S01]  /*1130*/  UMOV UR5, 0x3bf921fb ;  /* 0x3bf921fb00057882 */ /* 0x000fe20000000000 */
[----:B------:R-:W-:-:S02]  /*1140*/  ISETP.GE.AND P2, PT, R15, RZ, PT ;  /* 0x000000ff0f00720c */ /* 0x000fc40003f46270 */
[-C--:B--2---:R-:W-:Y:S02]  /*1150*/  @P1 SHF.L.W.U32.HI R4, R3, R5.reuse, R4 ;  /* 0x0000000503041219 */ /* 0x084fe40000010e04 */
[----:B---3--:R-:W-:-:S04]  /*1160*/  @P1 SHF.L.W.U32.HI R3, R2, R5, R3 ;  /* 0x0000000502031219 */ /* 0x008fc80000010e03 */
[C---:B-1----:R-:W-:Y:S02]  /*1170*/  SHF.L.W.U32.HI R22, R3.reuse, 0x2, R4 ;  /* 0x0000000203167819 */ /* 0x042fe40000010e04 */
[----:B------:R-:W-:Y:S02]  /*1180*/  SHF.L.U32 R3, R3, 0x2, RZ ;  /* 0x0000000203037819 */ /* 0x000fe400000006ff */
[----:B------:R-:W-:Y:S02]  /*1190*/  SHF.R.S32.HI R5, RZ, 0x1f, R22 ;  /* 0x0000001fff057819 */ /* 0x000fe40000011416 */
[----:B------:R-:W-:Y:S02]  /*11a0*/  LOP3.LUT R15, R22, R15, RZ, 0x3c, !PT ;  /* 0x0000000f160f7212 */ /* 0x000fe400078e3cff */
[C---:B------:R-:W-:Y:S02]  /*11b0*/  LOP3.LUT R2, R5.reuse, R3, RZ, 0x3c, !PT ;  /* 0x0000000305027212 */ /* 0x040fe400078e3cff */
[----:B------:R-:W-:-:S02]  /*11c0*/  LOP3.LUT R3, R5, R22, RZ, 0x3c, !PT ;  /* 0x0000001605037212 */ /* 0x000fc400078e3cff */
[----:B------:R-:W-:Y:S02]  /*11d0*/  SHF.R.U32.HI R5, RZ, 0x1e, R4 ;  /* 0x0000001eff057819 */ /* 0x000fe40000011604 */
[----:B------:R-:W-:Y:S02]  /*11e0*/  ISETP.GE.AND P1, PT, R15, RZ, PT ;  /* 0x000000ff0f00720c */ /* 0x000fe40003f26270 */
[----:B------:R-:W1:Y:S01]  /*11f0*/  I2F.F64.S64 R2, R2 ;  /* 0x0000000200027312 */ /* 0x000e620000301c00 */
[----:B------:R-:W-:-:S05]  /*1200*/  LEA.HI R22, R22, R5, RZ, 0x1 ;  /* 0x0000000516167211 */ /* 0x000fca00078f08ff */
[----:B0-----:R-:W-:-:S05]  /*1210*/  IMAD.MOV R0, RZ, RZ, -R22 ;  /* 0x000000ffff007224 */ /* 0x001fca00078e0a16 */
[----:B------:R-:W-:Y:S01]  /*1220*/  @!P2 MOV R22, R0 ;  /* 0x000000000016a202 */ /* 0x000fe20000000f00 */
[----:B-1----:R-:W-:-:S10]  /*1230*/  DMUL R16, R2, UR4 ;  /* 0x0000000402107c28 */ /* 0x002fd40008000000 */
[----:B------:R-:W0:Y:S02]  /*1240*/  F2F.F32.F64 R16, R16 ;  /* 0x0000001000107310 */ /* 0x000e240000301000 */
[----:B0-----:R-:W-:-:S07]  /*1250*/  FSEL R21, -R16, R16, !P1 ;  /* 0x0000001010157208 */ /* 0x001fce0004800100 */
.L_x_9:
[----:B------:R-:W-:Y:S05]  /*1260*/  BSYNC.RECONVERGENT B0 ;  /* 0x0000000000007941 */ /* 0x000fea0003800200 */
.L_x_8:
[----:B------:R-:W-:Y:S01]  /*1270*/  FMUL R4, R21, R21 ;  /* 0x0000001515047220 */ /* 0x000fe20000400000 */
[C---:B------:R-:W-:Y:S01]  /*1280*/  LOP3.LUT R0, R22.reuse, 0x1, RZ, 0xc0, !PT ;  /* 0x0000000116007812 */ /* 0x040fe200078ec0ff */
[----:B------:R-:W0:Y:S01]  /*1290*/  LDC.64 R2, c[0x0][0x390] ;  /* 0x0000e400ff027b82 */ /* 0x000e220000000a00 */
[----:B------:R-:W-:Y:S01]  /*12a0*/  LOP3.LUT P2, RZ, R22, 0x2, RZ, 0xc0, !PT ;  /* 0x0000000216ff7812 */ /* 0x000fe2000784c0ff */
[----:B------:R-:W-:Y:S01]  /*12b0*/  FFMA R19, R4, R19, -0.0013887860113754868507 ;  /* 0xbab607ed04137423 */ /* 0x000fe20000000013 */
[----:B------:R-:W-:Y:S02]  /*12c0*/  ISETP.NE.U32.AND P1, PT, R0, 0x1, PT ;  /* 0x000000010000780c */ /* 0x000fe40003f25070 */
[C---:B------:R-:W-:Y:S01]  /*12d0*/  LEA R15, R11.reuse, R6, 0x1 ;  /* 0x000000060b0f7211 */ /* 0x040fe200078e08ff */
[----:B------:R-:W-:Y:S01]  /*12e0*/  VIADD R11, R11, 0x1 ;  /* 0x000000010b0b7836 */ /* 0x000fe20000000000 */
[----:B------:R-:W-:Y:S02]  /*12f0*/  FSEL R5, R18, 0.041666727513074874878, P1 ;  /* 0x3d2aaabb12057808 */ /* 0x000fe40000800000 */
[----:B------:R-:W-:-:S02]  /*1300*/  FSEL R19, R19, -0.00019574658654164522886, !P1 ;  /* 0xb94d415313137808 */ /* 0x000fc40004800000 */
[----:B------:R-:W-:Y:S02]  /*1310*/  FSEL R14, -R14, -0.4999999701976776123, P1 ;  /* 0xbeffffff0e0e7808 */ /* 0x000fe40000800100 */
[----:B------:R-:W-:Y:S01]  /*1320*/  FSEL R0, R21, 1, P1 ;  /* 0x3f80000015007808 */ /* 0x000fe20000800000 */
[----:B------:R-:W-:Y:S01]  /*1330*/  FFMA R5, R4, R19, R5 ;  /* 0x0000001304057223 */ /* 0x000fe20000000005 */
[----:B------:R-:W-:-:S03]  /*1340*/  ISETP.NE.AND P1, PT, R11, UR6, PT ;  /* 0x000000060b007c0c */ /* 0x000fc6000bf25270 */
[C---:B------:R-:W-:Y:S01]  /*1350*/  FFMA R14, R4.reuse, R5, R14 ;  /* 0x00000005040e7223 */ /* 0x040fe2000000000e */
[----:B------:R-:W-:-:S04]  /*1360*/  FFMA R5, R4, R0, RZ ;  /* 0x0000000004057223 */ /* 0x000fc800000000ff */
[----:B------:R-:W-:Y:S01]  /*1370*/  FFMA R0, R5, R14, R0 ;  /* 0x0000000e05007223 */ /* 0x000fe20000000000 */
[----:B0-----:R-:W-:-:S04]  /*1380*/  IMAD.WIDE R2, R15, 0x4, R2 ;  /* 0x000000040f027825 */ /* 0x001fc800078e0202 */
[----:B------:R-:W-:-:S04]  /*1390*/  @P2 FADD R0, RZ, -R0 ;  /* 0x80000000ff002221 */ /* 0x000fc80000000000 */
[-C--:B-----5:R-:W-:Y:S01]  /*13a0*/  FMUL R5, R13, R0.reuse ;  /* 0x000000000d057220 */ /* 0x0a0fe20000400000 */
[----:B------:R-:W-:-:S03]  /*13b0*/  FMUL R0, R12, R0 ;  /* 0x000000000c007220 */ /* 0x000fc60000400000 */
[-C--:B------:R-:W-:Y:S01]  /*13c0*/  FFMA R5, R12, R20.reuse, -R5 ;  /* 0x000000140c057223 */ /* 0x080fe20000000805 */
[----:B------:R-:W-:-:S04]  /*13d0*/  FFMA R13, R13, R20, R0 ;  /* 0x000000140d0d7223 */ /* 0x000fc80000000000 */
[----:B------:R0:W-:Y:S04]  /*13e0*/  STG.E desc[UR10][R2.64], R5 ;  /* 0x0000000502007986 */ /* 0x0001e8000c10190a */
[----:B------:R0:W-:Y:S01]  /*13f0*/  STG.E desc[UR10][R2.64+0x4], R13 ;  /* 0x0000040d02007986 */ /* 0x0001e2000c10190a */
[----:B------:R-:W-:Y:S05]  /*1400*/  @P1 BRA `(.L_x_11) ;  /* 0xfffffff000381947 */ /* 0x000fea000383ffff */
.L_x_0:
[----:B------:R-:W1:Y:S01]  /*1410*/  LDC R0, c[0x0][0x3a0] ;  /* 0x0000e800ff007b82 */ /* 0x000e620000000800 */
[----:B0-----:R-:W-:Y:S02]  /*1420*/  MOV R5, RZ ;  /* 0x000000ff00057202 */ /* 0x001fe40000000f00 */
[----:B-1----:R-:W-:-:S13]  /*1430*/  ISETP.GE.AND P0, PT, R0, 0x1, PT ;  /* 0x000000010000780c */ /* 0x002fda0003f06270 */
[----:B------:R-:W-:Y:S05]  /*1440*/  @!P0 BRA `(.L_x_12) ;  /* 0x0000000400a48947 */ /* 0x000fea0003800000 */
[C---:B------:R-:W-:Y:S01]  /*1450*/  ISETP.GE.U32.AND P1, PT, R0.reuse, 0x10, PT ;  /* 0x000000100000780c */ /* 0x040fe20003f26070 */
[----:B------:R-:W-:Y:S01]  /*1460*/  HFMA2 R5, -RZ, RZ, 0, 0 ;  /* 0x00000000ff057431 */ /* 0x000fe200000001ff */
[----:B------:R-:W-:Y:S01]  /*1470*/  LOP3.LUT R21, R0, 0xf, RZ, 0xc0, !PT ;  /* 0x0000000f00157812 */ /* 0x000fe200078ec0ff */
[----:B------:R-:W-:-:S03]  /*1480*/  IMAD.MOV.U32 R7, RZ, RZ, RZ ;  /* 0x000000ffff077224 */ /* 0x000fc600078e00ff */
[----:B------:R-:W-:-:S07]  /*1490*/  ISETP.NE.AND P2, PT, R21, RZ, PT ;  /* 0x000000ff1500720c */ /* 0x000fce0003f45270 */
[----:B------:R-:W-:Y:S06]  /*14a0*/  @!P1 BRA `(.L_x_13) ;  /* 0x0000000000b89947 */ /* 0x000fec0003800000 */
[----:B------:R-:W0:Y:S01]  /*14b0*/  LDCU.64 UR4, c[0x0][0x390] ;  /* 0x00007200ff0477ac */ /* 0x000e220008000a00 */
[----:B------:R-:W-:Y:S02]  /*14c0*/  LOP3.LUT R7, R0, 0x7ffffff0, RZ, 0xc0, !PT ;  /* 0x7ffffff000077812 */ /* 0x000fe400078ec0ff */
[----:B------:R-:W-:Y:S02]  /*14d0*/  MOV R5, RZ ;  /* 0x000000ff00057202 */ /* 0x000fe40000000f00 */
[----:B------:R-:W-:Y:S01]  /*14e0*/  MOV R4, R6 ;  /* 0x0000000600047202 */ /* 0x000fe20000000f00 */
[----:B------:R-:W-:Y:S01]  /*14f0*/  IMAD.MOV R19, RZ, RZ, -R7 ;  /* 0x000000ffff137224 */ /* 0x000fe200078e0a07 */
[----:B0-----:R-:W-:-:S04]  /*1500*/  UIADD3 UR4, UP0, UPT, UR4, 0x20, URZ ;  /* 0x0000002004047890 */ /* 0x001fc8000ff1e0ff */
[----:B------:R-:W-:-:S12]  /*1510*/  UIADD3.X UR5, UPT, UPT, URZ, UR5, URZ, UP0, !UPT ;  /* 0x00000005ff057290 */ /* 0x000fd800087fe4ff */
.L_x_14:
[----:B------:R-:W-:Y:S02]  /*1520*/  MOV R2, UR4 ;  /* 0x0000000400027c02 */ /* 0x000fe40008000f00 */
[----:B------:R-:W-:-:S03]  /*1530*/  MOV R3, UR5 ;  /* 0x0000000500037c02 */ /* 0x000fc60008000f00 */
[----:B------:R-:W-:-:S05]  /*1540*/  IMAD.WIDE R2, R4, 0x4, R2 ;  /* 0x0000000404027825 */ /* 0x000fca00078e0202 */
[----:B------:R-:W2:Y:S04]  /*1550*/  LDG.E R20, desc[UR10][R2.64+-0x20] ;  /* 0xffffe00a02147981 */ /* 0x000ea8000c1e1900 */
[----:B------:R-:W3:Y:S04]  /*1560*/  LDG.E R22, desc[UR10][R2.64+-0x1c] ;  /* 0xffffe40a02167981 */ /* 0x000ee8000c1e1900 */
[----:B------:R-:W4:Y:S04]  /*1570*/  LDG.E R24, desc[UR10][R2.64+-0x18] ;  /* 0xffffe80a02187981 */ /* 0x000f28000c1e1900 */
[----:B------:R-:W5:Y:S04]  /*1580*/  LDG.E R26, desc[UR10][R2.64+-0x14] ;  /* 0xffffec0a021a7981 */ /* 0x000f68000c1e1900 */
        /* <DEDUP_REMOVED lines=11> */
[----:B------:R-:W5:Y:S01]  /*1640*/  LDG.E R18, desc[UR10][R2.64+0x1c] ;  /* 0x00001c0a02127981 */ /* 0x000f62000c1e1900 */
[----:B------:R-:W-:Y:S01]  /*1650*/  VIADD R19, R19, 0x10 ;  /* 0x0000001013137836 */ /* 0x000fe20000000000 */
[----:B------:R-:W-:-:S04]  /*1660*/  IADD3 R4, PT, PT, R4, 0x10, RZ ;  /* 0x0000001004047810 */ /* 0x000fc80007ffe0ff */
[----:B------:R-:W-:Y:S01]  /*1670*/  ISETP.NE.AND P1, PT, R19, RZ, PT ;  /* 0x000000ff1300720c */ /* 0x000fe20003f25270 */
[----:B--2---:R-:W-:-:S04]  /*1680*/  FFMA R5, R20, R20, R5 ;  /* 0x0000001414057223 */ /* 0x004fc80000000005 */
[----:B---3--:R-:W-:-:S04]  /*1690*/  FFMA R5, R22, R22, R5 ;  /* 0x0000001616057223 */ /* 0x008fc80000000005 */
[----:B----4-:R-:W-:-:S04]  /*16a0*/  FFMA R5, R24, R24, R5 ;  /* 0x0000001818057223 */ /* 0x010fc80000000005 */
[----:B-----5:R-:W-:-:S04]  /*16b0*/  FFMA R5, R26, R26, R5 ;  /* 0x0000001a1a057223 */ /* 0x020fc80000000005 */
[----:B------:R-:W-:-:S04]  /*16c0*/  FFMA R28, R28, R28, R5 ;  /* 0x0000001c1c1c7223 */ /* 0x000fc80000000005 */
        /* <DEDUP_REMOVED lines=10> */
[----:B------:R-:W-:Y:S01]  /*1770*/  FFMA R5, R18, R18, R9 ;  /* 0x0000001212057223 */ /* 0x000fe20000000009 */
[----:B------:R-:W-:Y:S06]  /*1780*/  @P1 BRA `(.L_x_14) ;  /* 0xfffffffc00641947 */ /* 0x000fec000383ffff */
.L_x_13:
[----:B------:R-:W-:Y:S05]  /*1790*/  @!P2 BRA `(.L_x_12) ;  /* 0x0000000000d0a947 */ /* 0x000fea0003800000 */
[----:B------:R-:W-:Y:S02]  /*17a0*/  ISETP.GE.U32.AND P1, PT, R21, 0x8, PT ;  /* 0x000000081500780c */ /* 0x000fe40003f26070 */
[----:B------:R-:W-:-:S04]  /*17b0*/  LOP3.LUT R8, R0, 0x7, RZ, 0xc0, !PT ;  /* 0x0000000700087812 */ /* 0x000fc800078ec0ff */
[----:B------:R-:W-:-:S07]  /*17c0*/  ISETP.NE.AND P2, PT, R8, RZ, PT ;  /* 0x000000ff0800720c */ /* 0x000fce0003f45270 */
[----:B------:R-:W-:Y:S06]  /*17d0*/  @!P1 BRA `(.L_x_15) ;  /* 0x0000000000509947 */ /* 0x000fec0003800000 */
[----:B------:R-:W0:Y:S01]  /*17e0*/  LDC.64 R2, c[0x0][0x390] ;  /* 0x0000e400ff027b82 */ /* 0x000e220000000a00 */
[----:B------:R-:W-:-:S05]  /*17f0*/  IADD3 R9, PT, PT, R6, R7, RZ ;  /* 0x0000000706097210 */ /* 0x000fca0007ffe0ff */
[----:B0-----:R-:W-:-:S05]  /*1800*/  IMAD.WIDE R2, R9, 0x4, R2 ;  /* 0x0000000409027825 */ /* 0x001fca00078e0202 */
[----:B------:R-:W2:Y:S04]  /*1810*/  LDG.E R4, desc[UR10][R2.64] ;  /* 0x0000000a02047981 */ /* 0x000ea8000c1e1900 */
[----:B------:R-:W3:Y:S04]  /*1820*/  LDG.E R9, desc[UR10][R2.64+0x4] ;  /* 0x0000040a02097981 */ /* 0x000ee8000c1e1900 */
[----:B------:R-:W4:Y:S04]  /*1830*/  LDG.E R11, desc[UR10][R2.64+0x8] ;  /* 0x0000080a020b7981 */ /* 0x000f28000c1e1900 */
[----:B------:R-:W5:Y:S04]  /*1840*/  LDG.E R13, desc[UR10][R2.64+0xc] ;  /* 0x00000c0a020d7981 */ /* 0x000f68000c1e1900 */
[----:B------:R-:W5:Y:S04]  /*1850*/  LDG.E R15, desc[UR10][R2.64+0x10] ;  /* 0x0000100a020f7981 */ /* 0x000f68000c1e1900 */
[----:B------:R-:W5:Y:S04]  /*1860*/  LDG.E R17, desc[UR10][R2.64+0x14] ;  /* 0x0000140a02117981 */ /* 0x000f68000c1e1900 */
[----:B------:R-:W5:Y:S04]  /*1870*/  LDG.E R19, desc[UR10][R2.64+0x18] ;  /* 0x0000180a02137981 */ /* 0x000f68000c1e1900 */
[----:B------:R-:W5:Y:S01]  /*1880*/  LDG.E R21, desc[UR10][R2.64+0x1c] ;  /* 0x00001c0a02157981 */ /* 0x000f62000c1e1900 */
[----:B------:R-:W-:-:S02]  /*1890*/  VIADD R7, R7, 0x8 ;  /* 0x0000000807077836 */ /* 0x000fc40000000000 */
[----:B--2---:R-:W-:-:S04]  /*18a0*/  FFMA R4, R4, R4, R5 ;  /* 0x0000000404047223 */ /* 0x004fc80000000005 */
[----:B---3--:R-:W-:-:S04]  /*18b0*/  FFMA R4, R9, R9, R4 ;  /* 0x0000000909047223 */ /* 0x008fc80000000004 */
[----:B----4-:R-:W-:-:S04]  /*18c0*/  FFMA R4, R11, R11, R4 ;  /* 0x0000000b0b047223 */ /* 0x010fc80000000004 */
[----:B-----5:R-:W-:-:S04]  /*18d0*/  FFMA R4, R13, R13, R4 ;  /* 0x0000000d0d047223 */ /* 0x020fc80000000004 */
[----:B------:R-:W-:-:S04]  /*18e0*/  FFMA R4, R15, R15, R4 ;  /* 0x0000000f0f047223 */ /* 0x000fc80000000004 */
[----:B------:R-:W-:-:S04]  /*18f0*/  FFMA R4, R17, R17, R4 ;  /* 0x0000001111047223 */ /* 0x000fc80000000004 */
[----:B------:R-:W-:-:S04]  /*1900*/  FFMA R4, R19, R19, R4 ;  /* 0x0000001313047223 */ /* 0x000fc80000000004 */
[----:B------:R-:W-:-:S07]  /*1910*/  FFMA R5, R21, R21, R4 ;  /* 0x0000001515057223 */ /* 0x000fce0000000004 */
.L_x_15:
        /* <DEDUP_REMOVED lines=11> */
[----:B------:R-:W5:Y:S01]  /*19d0*/  LDG.E R14, desc[UR10][R2.64+0xc] ;  /* 0x00000c0a020e7981 */ /* 0x000f62000c1e1900 */
[----:B------:R-:W-:Y:S01]  /*19e0*/  IADD3 R7, PT, PT, R7, 0x4, RZ ;  /* 0x0000000407077810 */ /* 0x000fe20007ffe0ff */
[----:B--2---:R-:W-:-:S04]  /*19f0*/  FFMA R5, R8, R8, R5 ;  /* 0x0000000808057223 */ /* 0x004fc80000000005 */
[----:B---3--:R-:W-:-:S04]  /*1a00*/  FFMA R5, R10, R10, R5 ;  /* 0x0000000a0a057223 */ /* 0x008fc80000000005 */
[----:B----4-:R-:W-:-:S04]  /*1a10*/  FFMA R5, R12, R12, R5 ;  /* 0x0000000c0c057223 */ /* 0x010fc80000000005 */
[----:B-----5:R-:W-:-:S07]  /*1a20*/  FFMA R5, R14, R14, R5 ;  /* 0x0000000e0e057223 */ /* 0x020fce0000000005 */
.L_x_16:
[----:B------:R-:W-:Y:S05]  /*1a30*/  @!P2 BRA `(.L_x_12) ;  /* 0x000000000028a947 */ /* 0x000fea0003800000 */
[----:B------:R-:W0:Y:S01]  /*1a40*/  LDC.64 R8, c[0x0][0x390] ;  /* 0x0000e400ff087b82 */ /* 0x000e220000000a00 */
[----:B------:R-:W-:Y:S01]  /*1a50*/  IMAD.IADD R7, R6, 0x1, R7 ;  /* 0x0000000106077824 */ /* 0x000fe200078e0207 */
[----:B------:R-:W-:-:S07]  /*1a60*/  IADD3 R4, PT, PT, -R4, RZ, RZ ;  /* 0x000000ff04047210 */ /* 0x000fce0007ffe1ff */
.L_x_17:
[----:B0-----:R-:W-:-:S06]  /*1a70*/  IMAD.WIDE R2, R7, 0x4, R8 ;  /* 0x0000000407027825 */ /* 0x001fcc00078e0208 */
[----:B------:R-:W2:Y:S01]  /*1a80*/  LDG.E R2, desc[UR10][R2.64] ;  /* 0x0000000a02027981 */ /* 0x000ea2000c1e1900 */
[----:B------:R-:W-:Y:S01]  /*1a90*/  IADD3 R4, PT, PT, R4, 0x1, RZ ;  /* 0x0000000104047810 */ /* 0x000fe20007ffe0ff */
[----:B------:R-:W-:-:S03]  /*1aa0*/  VIADD R7, R7, 0x1 ;  /* 0x0000000107077836 */ /* 0x000fc60000000000 */
[----:B------:R-:W-:Y:S01]  /*1ab0*/  ISETP.NE.AND P1, PT, R4, RZ, PT ;  /* 0x000000ff0400720c */ /* 0x000fe20003f25270 */
[----:B--2---:R-:W-:-:S12]  /*1ac0*/  FFMA R5, R2, R2, R5 ;  /* 0x0000000202057223 */ /* 0x004fd80000000005 */
[----:B------:R-:W-:Y:S05]  /*1ad0*/  @P1 BRA `(.L_x_17) ;  /* 0xfffffffc00e41947 */ /* 0x000fea000383ffff */
.L_x_12:
[----:B------:R-:W-:Y:S01]  /*1ae0*/  I2FP.F32.S32 R3, R0 ;  /* 0x0000000000037245 */ /* 0x000fe20000201400 */
[----:B------:R-:W-:Y:S03]  /*1af0*/  BSSY.RECONVERGENT B0, `(.L_x_18) ;  /* 0x000000c000007945 */ /* 0x000fe60003800200 */
[----:B------:R-:W0:Y:S08]  /*1b00*/  MUFU.RCP R0, R3 ;  /* 0x0000000300007308 */ /* 0x000e300000001000 */
[----:B------:R-:W1:Y:S01]  /*1b10*/  FCHK P1, R5, R3 ;  /* 0x0000000305007302 */ /* 0x000e620000020000 */
[----:B0-----:R-:W-:-:S04]  /*1b20*/  FFMA R7, -R3, R0, 1 ;  /* 0x3f80000003077423 */ /* 0x001fc80000000100 */
[----:B------:R-:W-:-:S04]  /*1b30*/  FFMA R0, R0, R7, R0 ;  /* 0x0000000700007223 */ /* 0x000fc80000000000 */
[----:B------:R-:W-:-:S04]  /*1b40*/  FFMA R2, R0, R5, RZ ;  /* 0x0000000500027223 */ /* 0x000fc800000000ff */
[----:B------:R-:W-:-:S04]  /*1b50*/  FFMA R7, -R3, R2, R5 ;  /* 0x0000000203077223 */ /* 0x000fc80000000105 */
[----:B------:R-:W-:Y:S01]  /*1b60*/  FFMA R0, R0, R7, R2 ;  /* 0x0000000700007223 */ /* 0x000fe20000000002 */
[----:B-1----:R-:W-:Y:S06]  /*1b70*/  @!P1 BRA `(.L_x_19) ;  /* 0x00000000000c9947 */ /* 0x002fec0003800000 */
[----:B------:R-:W-:Y:S02]  /*1b80*/  MOV R0, R5 ;  /* 0x0000000500007202 */ /* 0x000fe40000000f00 */
[----:B------:R-:W-:-:S07]  /*1b90*/  MOV R2, 0x1bb0 ;  /* 0x00001bb000027802 */ /* 0x000fce0000000f00 */
[----:B------:R-:W-:Y:S05]  /*1ba0*/  CALL.REL.NOINC `($__internal_0_$__cuda_sm3x_div_rn_noftz_f32_slowpath) ;  /* 0x0000000c006c7944 */ /* 0x000fea0003c00000 */
.L_x_19:
[----:B------:R-:W-:Y:S05]  /*1bb0*/  BSYNC.RECONVERGENT B0 ;  /* 0x0000000000007941 */ /* 0x000fea0003800200 */
.L_x_18:
[----:B------:R-:W-:-:S05]  /*1bc0*/  FADD R2, R0, 9.9999997473787516356e-06 ;  /* 0x3727c5ac00027421 */ /* 0x000fca0000000000 */
[----:B------:R-:W-:Y:S01]  /*1bd0*/  FSETP.GEU.AND P1, PT, |R2|, 1.175494350822287508e-38, PT ;  /* 0x008000000200780b */ /* 0x000fe20003f2e200 */
[----:B------:R-:W-:-:S12]  /*1be0*/  @!P0 EXIT ;  /* 0x000000000000894d */ /* 0x000fd80003800000 */
[----:B------:R-:W0:Y:S01]  /*1bf0*/  LDCU UR6, c[0x0][0x3a0] ;  /* 0x00007400ff0677ac */ /* 0x000e220008000800 */
[----:B------:R-:W-:Y:S01]  /*1c00*/  @!P1 FMUL R2, R2, 16777216 ;  /* 0x4b80000002029820 */ /* 0x000fe20000400000 */
[----:B------:R-:W-:-:S03]  /*1c10*/  HFMA2 R3, -RZ, RZ, 0, 0 ;  /* 0x00000000ff037431 */ /* 0x000fc600000001ff */
[----:B------:R-:W1:Y:S01]  /*1c20*/  MUFU.RSQ R0, R2 ;  /* 0x0000000200007308 */ /* 0x000e620000001400 */
[----:B0-----:R-:W-:Y:S02]  /*1c30*/  UISETP.GE.U32.AND UP0, UPT, UR6, 0x10, UPT ;  /* 0x000000100600788c */ /* 0x001fe4000bf06070 */
[----:B------:R-:W-:Y:S01]  /*1c40*/  ULOP3.LUT UR12, UR6, 0xf, URZ, 0xc0, !UPT ;  /* 0x0000000f060c7892 */ /* 0x000fe2000f8ec0ff */
[----:B-1----:R-:W-:-:S05]  /*1c50*/  @!P1 FMUL R0, R0, 4096 ;  /* 0x4580000000009820 */ /* 0x002fca0000400000 */
[----:B------:R-:W-:Y:S01]  /*1c60*/  ISETP.NE.AND P2, PT, RZ, UR12, PT ;  /* 0x0000000cff007c0c */ /* 0x000fe2000bf45270 */
[----:B------:R-:W-:-:S12]  /*1c70*/  BRA.U !UP0, `(.L_x_20) ;  /* 0x00000005089c7547 */ /* 0x000fd8000b800000 */
[----:B------:R-:W0:Y:S01]  /*1c80*/  LDCU.64 UR4, c[0x0][0x388] ;  /* 0x00007100ff0477ac */ /* 0x000e220008000a00 */
[----:B------:R-:W-:Y:S01]  /*1c90*/  IMAD.MOV.U32 R2, RZ, RZ, R6 ;  /* 0x000000ffff027224 */ /* 0x000fe200078e0006 */
[----:B------:R-:W1:Y:S01]  /*1ca0*/  LDCU.64 UR8, c[0x0][0x390] ;  /* 0x00007200ff0877ac */ /* 0x000e620008000a00 */
[----:B------:R-:W-:-:S04]  /*1cb0*/  ULOP3.LUT UR13, UR6, 0x7ffffff0, URZ, 0xc0, !UPT ;  /* 0x7ffffff0060d7892 */ /* 0x000fc8000f8ec0ff */
[----:B------:R-:W-:Y:S02]  /*1cc0*/  UIADD3 UR7, UPT, UPT, -UR13, URZ, URZ ;  /* 0x000000ff0d077290 */ /* 0x000fe4000fffe1ff */
[----:B------:R-:W-:Y:S01]  /*1cd0*/  MOV R3, UR13 ;  /* 0x0000000d00037c02 */ /* 0x000fe20008000f00 */
[----:B0-----:R-:W-:-:S04]  /*1ce0*/  UIADD3 UR4, UP0, UPT, UR4, 0x20, URZ ;  /* 0x0000002004047890 */ /* 0x001fc8000ff1e0ff */
[----:B------:R-:W-:Y:S02]  /*1cf0*/  UIADD3.X UR5, UPT, UPT, URZ, UR5, URZ, UP0, !UPT ;  /* 0x00000005ff057290 */ /* 0x000fe400087fe4ff */
[----:B-1----:R-:W-:Y:S01]  /*1d00*/  UIADD3 UR8, UP1, UPT, UR8, 0x20, URZ ;  /* 0x0000002008087890 */ /* 0x002fe2000ff3e0ff */
[----:B------:R-:W-:-:S03]  /*1d10*/  MOV R10, UR4 ;  /* 0x00000004000a7c02 */ /* 0x000fc60008000f00 */
[----:B------:R-:W-:Y:S01]  /*1d20*/  IMAD.U32 R11, RZ, RZ, UR5 ;  /* 0x00000005ff0b7e24 */ /* 0x000fe2000f8e00ff */
[----:B------:R-:W-:-:S12]  /*1d30*/  UIADD3.X UR9, UPT, UPT, URZ, UR9, URZ, UP1, !UPT ;  /* 0x00000009ff097290 */ /* 0x000fd80008ffe4ff */
.L_x_21:
[----:B-1----:R-:W-:Y:S02]  /*1d40*/  MOV R8, UR8 ;  /* 0x0000000800087c02 */ /* 0x002fe40008000f00 */
[----:B------:R-:W-:Y:S01]  /*1d50*/  MOV R9, UR9 ;  /* 0x0000000900097c02 */ /* 0x000fe20008000f00 */
[----:B------:R-:W-:Y:S02]  /*1d60*/  IMAD.MOV.U32 R4, RZ, RZ, R10 ;  /* 0x000000ffff047224 */ /* 0x000fe400078e000a */
[----:B------:R-:W-:Y:S01]  /*1d70*/  IMAD.WIDE R8, R2, 0x4, R8 ;  /* 0x0000000402087825 */ /* 0x000fe200078e0208 */
[----:B------:R-:W-:-:S04]  /*1d80*/  MOV R5, R11 ;  /* 0x0000000b00057202 */ /* 0x000fc80000000f00 */
[----:B------:R-:W2:Y:S04]  /*1d90*/  LDG.E R7, desc[UR10][R8.64+-0x20] ;  /* 0xffffe00a08077981 */ /* 0x000ea8000c1e1900 */
[----:B------:R-:W3:Y:S04]  /*1da0*/  LDG.E R10, desc[UR10][R4.64+-0x20] ;  /* 0xffffe00a040a7981 */ /* 0x000ee8000c1e1900 */
[----:B------:R-:W4:Y:S04]  /*1db0*/  LDG.E R11, desc[UR10][R8.64+-0x1c] ;  /* 0xffffe40a080b7981 */ /* 0x000f28000c1e1900 */
[----:B------:R-:W5:Y:S04]  /*1dc0*/  LDG.E R13, desc[UR10][R8.64+-0x18] ;  /* 0xffffe80a080d7981 */ /* 0x000f68000c1e1900 */
[----:B------:R-:W5:Y:S01]  /*1dd0*/  LDG.E R15, desc[UR10][R8.64+-0x14] ;  /* 0xffffec0a080f7981 */ /* 0x000f62000c1e1900 */
[----:B--2---:R-:W-:-:S04]  /*1de0*/  FMUL R7, R0, R7 ;  /* 0x0000000700077220 */ /* 0x004fc80000400000 */
[----:B---3--:R-:W-:-:S05]  /*1df0*/  FMUL R7, R7, R10 ;  /* 0x0000000a07077220 */ /* 0x008fca0000400000 */
[----:B------:R0:W-:Y:S04]  /*1e00*/  STG.E desc[UR10][R8.64+-0x20], R7 ;  /* 0xffffe00708007986 */ /* 0x0001e8000c10190a */
[----:B------:R-:W2:Y:S01]  /*1e10*/  LDG.E R10, desc[UR10][R4.64+-0x1c] ;  /* 0xffffe40a040a7981 */ /* 0x000ea2000c1e1900 */
[C---:B----4-:R-:W-:Y:S01]  /*1e20*/  FMUL R11, R0.reuse, R11 ;  /* 0x0000000b000b7220 */ /* 0x050fe20000400000 */
[C---:B-----5:R-:W-:Y:S01]  /*1e30*/  FMUL R13, R0.reuse, R13 ;  /* 0x0000000d000d7220 */ /* 0x060fe20000400000 */
[----:B------:R-:W-:Y:S01]  /*1e40*/  FMUL R15, R0, R15 ;  /* 0x0000000f000f7220 */ /* 0x000fe20000400000 */
[----:B0-----:R-:W3:Y:S01]  /*1e50*/  LDG.E R7, desc[UR10][R8.64+-0x10] ;  /* 0xfffff00a08077981 */ /* 0x001ee2000c1e1900 */
[----:B--2---:R-:W-:-:S05]  /*1e60*/  FMUL R11, R11, R10 ;  /* 0x0000000a0b0b7220 */ /* 0x004fca0000400000 */
[----:B------:R0:W-:Y:S04]  /*1e70*/  STG.E desc[UR10][R8.64+-0x1c], R11 ;  /* 0xffffe40b08007986 */ /* 0x0001e8000c10190a */
[----:B------:R-:W2:Y:S01]  /*1e80*/  LDG.E R10, desc[UR10][R4.64+-0x18] ;  /* 0xffffe80a040a7981 */ /* 0x000ea2000c1e1900 */
[----:B---3--:R-:W-:-:S03]  /*1e90*/  FMUL R7, R0, R7 ;  /* 0x0000000700077220 */ /* 0x008fc60000400000 */
        /* <DEDUP_REMOVED lines=52> */
[----:B------:R-:W-:Y:S04]  /*21e0*/  STG.E desc[UR10][R8.64+0x10], R7 ;  /* 0x0000100708007986 */ /* 0x000fe8000c10190a */
[----:B------:R-:W2:Y:S02]  /*21f0*/  LDG.E R10, desc[UR10][R4.64+0x14] ;  /* 0x0000140a040a7981 */ /* 0x000ea4000c1e1900 */
[----:B--2---:R-:W-:-:S05]  /*2200*/  FMUL R11, R11, R10 ;  /* 0x0000000a0b0b7220 */ /* 0x004fca0000400000 */
[----:B------:R0:W-:Y:S04]  /*2210*/  STG.E desc[UR10][R8.64+0x14], R11 ;  /* 0x0000140b08007986 */ /* 0x0001e8000c10190a */
[----:B------:R-:W2:Y:S02]  /*2220*/  LDG.E R10, desc[UR10][R4.64+0x18] ;  /* 0x0000180a040a7981 */ /* 0x000ea4000c1e1900 */
[----:B--2---:R-:W-:-:S05]  /*2230*/  FMUL R13, R13, R10 ;  /* 0x0000000a0d0d7220 */ /* 0x004fca0000400000 */
[----:B------:R1:W-:Y:S04]  /*2240*/  STG.E desc[UR10][R8.64+0x18], R13 ;  /* 0x0000180d08007986 */ /* 0x0003e8000c10190a */
[----:B------:R-:W2:Y:S01]  /*2250*/  LDG.E R10, desc[UR10][R4.64+0x1c] ;  /* 0x00001c0a040a7981 */ /* 0x000ea2000c1e1900 */
[----:B---3--:R-:W-:Y:S01]  /*2260*/  FMUL R15, R0, R15 ;  /* 0x0000000f000f7220 */ /* 0x008fe20000400000 */
[----:B------:R-:W-:-:S04]  /*2270*/  UIADD3 UR7, UPT, UPT, UR7, 0x10, URZ ;  /* 0x0000001007077890 */ /* 0x000fc8000fffe0ff */
[----:B------:R-:W-:Y:S01]  /*2280*/  UISETP.NE.AND UP0, UPT, UR7, URZ, UPT ;  /* 0x000000ff0700728c */ /* 0x000fe2000bf05270 */
[----:B------:R-:W-:Y:S02]  /*2290*/  VIADD R2, R2, 0x10 ;  /* 0x0000001002027836 */ /* 0x000fe40000000000 */
[----:B--2---:R-:W-:-:S05]  /*22a0*/  FMUL R15, R15, R10 ;  /* 0x0000000a0f0f7220 */ /* 0x004fca0000400000 */
[----:B------:R1:W-:Y:S01]  /*22b0*/  STG.E desc[UR10][R8.64+0x1c], R15 ;  /* 0x00001c0f08007986 */ /* 0x0003e2000c10190a */
[----:B------:R-:W-:-:S04]  /*22c0*/  IADD3 R10, P0, PT, R4, 0x40, RZ ;  /* 0x00000040040a7810 */ /* 0x000fc80007f1e0ff */
[----:B0-----:R-:W-:Y:S01]  /*22d0*/  IADD3.X R11, PT, PT, RZ, R5, RZ, P0, !PT ;  /* 0x00000005ff0b7210 */ /* 0x001fe200007fe4ff */
[----:B------:R-:W-:Y:S08]  /*22e0*/  BRA.U UP0, `(.L_x_21) ;  /* 0xfffffff900947547 */ /* 0x000ff0000b83ffff */
.L_x_20:
[----:B------:R-:W-:Y:S05]  /*22f0*/  @!P2 EXIT ;  /* 0x000000000000a94d */ /* 0x000fea0003800000 */
[----:B------:R-:W-:Y:S02]  /*2300*/  UISETP.GE.U32.AND UP0, UPT, UR12, 0x8, UPT ;  /* 0x000000080c00788c */ /* 0x000fe4000bf06070 */
[----:B------:R-:W-:-:S06]  /*2310*/  ULOP3.LUT UR5, UR6, 0x7, URZ, 0xc0, !UPT ;  /* 0x0000000706057892 */ /* 0x000fcc000f8ec0ff */
[----:B------:R-:W-:Y:S01]  /*2320*/  ISETP.NE.AND P0, PT, RZ, UR5, PT ;  /* 0x00000005ff007c0c */ /* 0x000fe2000bf05270 */
[----:B------:R-:W-:-:S12]  /*2330*/  BRA.U !UP0, `(.L_x_22) ;  /* 0x0000000108b87547 */ /* 0x000fd8000b800000 */
[----:B------:R-:W0:Y:S01]  /*2340*/  LDC.64 R4, c[0x0][0x390] ;  /* 0x0000e400ff047b82 */ /* 0x000e220000000a00 */
[----:B------:R-:W-:-:S07]  /*2350*/  IADD3 R7, PT, PT, R6, R3, RZ ;  /* 0x0000000306077210 */ /* 0x000fce0007ffe0ff */
[----:B-1----:R-:W1:Y:S01]  /*2360*/  LDC.64 R8, c[0x0][0x388] ;  /* 0x0000e200ff087b82 */ /* 0x002e620000000a00 */
[----:B0-----:R-:W-:-:S05]  /*2370*/  IMAD.WIDE R4, R7, 0x4, R4 ;  /* 0x0000000407047825 */ /* 0x001fca00078e0204 */
[----:B------:R-:W2:Y:S01]  /*2380*/  LDG.E R7, desc[UR10][R4.64] ;  /* 0x0000000a04077981 */ /* 0x000ea2000c1e1900 */
[----:B-1----:R-:W-:-:S03]  /*2390*/  IMAD.WIDE.U32 R8, R3, 0x4, R8 ;  /* 0x0000000403087825 */ /* 0x002fc600078e0008 */
[----:B------:R-:W3:Y:S04]  /*23a0*/  LDG.E R11, desc[UR10][R4.64+0x4] ;  /* 0x0000040a040b7981 */ /* 0x000ee8000c1e1900 */
[----:B------:R-:W4:Y:S04]  /*23b0*/  LDG.E R2, desc[UR10][R8.64] ;  /* 0x0000000a08027981 */ /* 0x000f28000c1e1900 */
[----:B------:R-:W5:Y:S04]  /*23c0*/  LDG.E R13, desc[UR10][R4.64+0x8] ;  /* 0x0000080a040d7981 */ /* 0x000f68000c1e1900 */
[----:B------:R-:W5:Y:S01]  /*23d0*/  LDG.E R15, desc[UR10][R4.64+0xc] ;  /* 0x00000c0a040f7981 */ /* 0x000f62000c1e1900 */
[----:B--2---:R-:W-:-:S04]  /*23e0*/  FMUL R7, R0, R7 ;  /* 0x0000000700077220 */ /* 0x004fc80000400000 */
[----:B----4-:R-:W-:-:S05]  /*23f0*/  FMUL R7, R7, R2 ;  /* 0x0000000207077220 */ /* 0x010fca0000400000 */
[----:B------:R0:W-:Y:S04]  /*2400*/  STG.E desc[UR10][R4.64], R7 ;  /* 0x0000000704007986 */ /* 0x0001e8000c10190a */
[----:B------:R-:W2:Y:S01]  /*2410*/  LDG.E R2, desc[UR10][R8.64+0x4] ;  /* 0x0000040a08027981 */ /* 0x000ea2000c1e1900 */
[C---:B---3--:R-:W-:Y:S01]  /*2420*/  FMUL R11, R0.reuse, R11 ;  /* 0x0000000b000b7220 */ /* 0x048fe20000400000 */
        /* <DEDUP_REMOVED lines=28> */
[----:B------:R-:W-:-:S03]  /*25f0*/  IADD3 R3, PT, PT, R3, 0x8, RZ ;  /* 0x0000000803037810 */ /* 0x000fc60007ffe0ff */
[----:B--2---:R-:W-:-:S05]  /*2600*/  FMUL R15, R15, R2 ;  /* 0x000000020f0f7220 */ /* 0x004fca0000400000 */
[----:B------:R0:W-:Y:S02]  /*2610*/  STG.E desc[UR10][R4.64+0x1c], R15 ;  /* 0x00001c0f04007986 */ /* 0x0001e4000c10190a */
.L_x_22:
[----:B------:R-:W-:Y:S05]  /*2620*/  @!P0 EXIT ;  /* 0x000000000000894d */ /* 0x000fea0003800000 */
[----:B------:R-:W-:Y:S02]  /*2630*/  UISETP.GE.U32.AND UP0, UPT, UR5, 0x4, UPT ;  /* 0x000000040500788c */ /* 0x000fe4000bf06070 */
[----:B------:R-:W-:-:S06]  /*2640*/  ULOP3.LUT UR4, UR6, 0x3, URZ, 0xc0, !UPT ;  /* 0x0000000306047892 */ /* 0x000fcc000f8ec0ff */
[----:B------:R-:W-:Y:S01]  /*2650*/  ISETP.NE.AND P0, PT, RZ, UR4, PT ;  /* 0x00000004ff007c0c */ /* 0x000fe2000bf05270 */
[----:B------:R-:W-:-:S12]  /*2660*/  BRA.U !UP0, `(.L_x_23) ;  /* 0x0000000108687547 */ /* 0x000fd8000b800000 */
[----:B0-----:R-:W0:Y:S01]  /*2670*/  LDC.64 R4, c[0x0][0x390] ;  /* 0x0000e400ff047b82 */ /* 0x001e220000000a00 */
[----:B------:R-:W-:-:S07]  /*2680*/  IMAD.IADD R7, R6, 0x1, R3 ;  /* 0x0000000106077824 */ /* 0x000fce00078e0203 */
        /* <DEDUP_REMOVED lines=11> */
[----:B------:R-:W4:Y:S01]  /*2740*/  LDG.E R2, desc[UR10][R8.64+0x4] ;  /* 0x0000040a08027981 */ /* 0x000f22000c1e1900 */
[----:B---3--:R-:W-:-:S04]  /*2750*/  FMUL R11, R0, R11 ;  /* 0x0000000b000b7220 */ /* 0x008fc80000400000 */
[----:B----4-:R-:W-:-:S05]  /*2760*/  FMUL R11, R11, R2 ;  /* 0x000000020b0b7220 */ /* 0x010fca0000400000 */
[----:B------:R2:W-:Y:S04]  /*2770*/  STG.E desc[UR10][R4.64+0x4], R11 ;  /* 0x0000040b04007986 */ /* 0x0005e8000c10190a */
[----:B------:R-:W3:Y:S01]  /*2780*/  LDG.E R2, desc[UR10][R8.64+0x8] ;  /* 0x0000080a08027981 */ /* 0x000ee2000c1e1900 */
[----:B-----5:R-:W-:-:S04]  /*2790*/  FMUL R13, R0, R13 ;  /* 0x0000000d000d7220 */ /* 0x020fc80000400000 */
[----:B---3--:R-:W-:-:S05]  /*27a0*/  FMUL R13, R13, R2 ;  /* 0x000000020d0d7220 */ /* 0x008fca0000400000 */
[----:B------:R2:W-:Y:S04]  /*27b0*/  STG.E desc[UR10][R4.64+0x8], R13 ;  /* 0x0000080d04007986 */ /* 0x0005e8000c10190a */
[----:B------:R-:W3:Y:S01]  /*27c0*/  LDG.E R2, desc[UR10][R8.64+0xc] ;  /* 0x00000c0a08027981 */ /* 0x000ee2000c1e1900 */
[----:B------:R-:W-:Y:S01]  /*27d0*/  FMUL R15, R0, R15 ;  /* 0x0000000f000f7220 */ /* 0x000fe20000400000 */
[----:B------:R-:W-:-:S03]  /*27e0*/  IADD3 R3, PT, PT, R3, 0x4, RZ ;  /* 0x0000000403037810 */ /* 0x000fc60007ffe0ff */
[----:B---3--:R-:W-:-:S05]  /*27f0*/  FMUL R15, R15, R2 ;  /* 0x000000020f0f7220 */ /* 0x008fca0000400000 */
[----:B------:R2:W-:Y:S02]  /*2800*/  STG.E desc[UR10][R4.64+0xc], R15 ;  /* 0x00000c0f04007986 */ /* 0x0005e4000c10190a */
.L_x_23:
[----:B------:R-:W-:Y:S05]  /*2810*/  @!P0 EXIT ;  /* 0x000000000000894d */ /* 0x000fea0003800000 */
[----:B-1----:R-:W1:Y:S01]  /*2820*/  LDC.64 R8, c[0x0][0x388] ;  /* 0x0000e200ff087b82 */ /* 0x002e620000000a00 */
[----:B0-2---:R-:W-:Y:S01]  /*2830*/  IADD3 R11, PT, PT, R6, R3, RZ ;  /* 0x00000003060b7210 */ /* 0x005fe20007ffe0ff */
[----:B------:R-:W-:-:S06]  /*2840*/  UIADD3 UR4, UPT, UPT, -UR4, URZ, URZ ;  /* 0x000000ff04047290 */ /* 0x000fcc000fffe1ff */
[----:B------:R-:W0:Y:S01]  /*2850*/  LDC.64 R4, c[0x0][0x390] ;  /* 0x0000e400ff047b82 */ /* 0x000e220000000a00 */
[----:B-1----:R-:W-:-:S04]  /*2860*/  IMAD.WIDE.U32 R8, R3, 0x4, R8 ;  /* 0x0000000403087825 */ /* 0x002fc800078e0008 */
[----:B------:R-:W-:-:S07]  /*2870*/  IMAD.MOV.U32 R7, RZ, RZ, R9 ;  /* 0x000000ffff077224 */ /* 0x000fce00078e0009 */
.L_x_24:
[----:B01----:R-:W-:Y:S01]  /*2880*/  IMAD.WIDE R2, R11, 0x4, R4 ;  /* 0x000000040b027825 */ /* 0x003fe200078e0204 */
[----:B------:R-:W-:-:S04]  /*2890*/  MOV R6, R8 ;  /* 0x0000000800067202 */ /* 0x000fc80000000f00 */
[----:B------:R-:W2:Y:S04]  /*28a0*/  LDG.E R9, desc[UR10][R2.64] ;  /* 0x0000000a02097981 */ /* 0x000ea8000c1e1900 */
[----:B------:R0:W3:Y:S01]  /*28b0*/  LDG.E R6, desc[UR10][R6.64] ;  /* 0x0000000a06067981 */ /* 0x0000e2000c1e1900 */
[----:B------:R-:W-:Y:S01]  /*28c0*/  UIADD3 UR4, UPT, UPT, UR4, 0x1, URZ ;  /* 0x0000000104047890 */ /* 0x000fe2000fffe0ff */
[----:B------:R-:W-:Y:S02]  /*28d0*/  IADD3 R8, P0, PT, R8, 0x4, RZ ;  /* 0x0000000408087810 */ /* 0x000fe40007f1e0ff */
[----:B------:R-:W-:Y:S01]  /*28e0*/  IADD3 R11, PT, PT, R11, 0x1, RZ ;  /* 0x000000010b0b7810 */ /* 0x000fe20007ffe0ff */
[----:B------:R-:W-:Y:S01]  /*28f0*/  UISETP.NE.AND UP0, UPT, UR4, URZ, UPT ;  /* 0x000000ff0400728c */ /* 0x000fe2000bf05270 */
[----:B0-----:R-:W-:Y:S01]  /*2900*/  IADD3.X R7, PT, PT, RZ, R7, RZ, P0, !PT ;  /* 0x00000007ff077210 */ /* 0x001fe200007fe4ff */
[----:B--2---:R-:W-:-:S04]  /*2910*/  FMUL R9, R0, R9 ;  /* 0x0000000900097220 */ /* 0x004fc80000400000 */
[----:B---3--:R-:W-:-:S05]  /*2920*/  FMUL R9, R9, R6 ;  /* 0x0000000609097220 */ /* 0x008fca0000400000 */
[----:B------:R1:W-:Y:S01]  /*2930*/  STG.E desc[UR10][R2.64], R9 ;  /* 0x0000000902007986 */ /* 0x0003e2000c10190a */
[----:B------:R-:W-:Y:S05]  /*2940*/  BRA.U UP0, `(.L_x_24) ;  /* 0xfffffffd00cc7547 */ /* 0x000fea000b83ffff */
[----:B------:R-:W-:Y:S05]  /*2950*/  EXIT ;  /* 0x000000000000794d */ /* 0x000fea0003800000 */
        .weak           $__internal_0_$__cuda_sm3x_div_rn_noftz_f32_slowpath
        .type           $__internal_0_$__cuda_sm3x_div_rn_noftz_f32_slowpath,@function
        .size           $__internal_0_$__cuda_sm3x_div_rn_noftz_f32_slowpath,(.L_x_37 - $__internal_0_$__cuda_sm3x_div_rn_noftz_f32_slowpath)
$__internal_0_$__cuda_sm3x_div_rn_noftz_f32_slowpath:
[----:B------:R-:W-:Y:S01]  /*2960*/  SHF.R.U32.HI R5, RZ, 0x17, R3 ;  /* 0x00000017ff057819 */ /* 0x000fe20000011603 */
[----:B------:R-:W-:Y:S01]  /*2970*/  BSSY.RECONVERGENT B1, `(.L_x_25) ;  /* 0x0000062000017945 */ /* 0x000fe20003800200 */
[----:B------:R-:W-:Y:S02]  /*2980*/  SHF.R.U32.HI R4, RZ, 0x17, R0 ;  /* 0x00000017ff047819 */ /* 0x000fe40000011600 */
[----:B------:R-:W-:Y:S02]  /*2990*/  LOP3.LUT R5, R5, 0xff, RZ, 0xc0, !PT ;  /* 0x000000ff05057812 */ /* 0x000fe400078ec0ff */
[----:B------:R-:W-:-:S03]  /*29a0*/  LOP3.LUT R16, R4, 0xff, RZ, 0xc0, !PT ;  /* 0x000000ff04107812 */ /* 0x000fc600078ec0ff */
[----:B------:R-:W-:Y:S01]  /*29b0*/  VIADD R15, R5, 0xffffffff ;  /* 0xffffffff050f7836 */ /* 0x000fe20000000000 */
[----:B------:R-:W-:-:S04]  /*29c0*/  IADD3 R14, PT, PT, R16, -0x1, RZ ;  /* 0xffffffff100e7810 */ /* 0x000fc80007ffe0ff */
[----:B------:R-:W-:-:S04]  /*29d0*/  ISETP.GT.U32.AND P1, PT, R15, 0xfd, PT ;  /* 0x000000fd0f00780c */ /* 0x000fc80003f24070 */
[----:B------:R-:W-:-:S13]  /*29e0*/  ISETP.GT.U32.OR P1, PT, R14, 0xfd, P1 ;  /* 0x000000fd0e00780c */ /* 0x000fda0000f24470 */
[----:B------:R-:W-:Y:S01]  /*29f0*/  @!P1 MOV R4, RZ ;  /* 0x000000ff00049202 */ /* 0x000fe20000000f00 */
[----:B------:R-:W-:Y:S06]  /*2a00*/  @!P1 BRA `(.L_x_26) ;  /* 0x00000000005c9947 */ /* 0x000fec0003800000 */
[----:B------:R-:W-:Y:S02]  /*2a10*/  FSETP.GTU.FTZ.AND P1, PT, |R0|, +INF , PT ;  /* 0x7f8000000000780b */ /* 0x000fe40003f3c200 */
[----:B------:R-:W-:-:S04]  /*2a20*/  FSETP.GTU.FTZ.AND P2, PT, |R3|, +INF , PT ;  /* 0x7f8000000300780b */ /* 0x000fc80003f5c200 */
[----:B------:R-:W-:-:S13]  /*2a30*/  PLOP3.LUT P1, PT, P1, P2, PT, 0xf8, 0x8f ;  /* 0x00000000008f781c */ /* 0x000fda0000f25f70 */
[----:B------:R-:W-:Y:S05]  /*2a40*/  @P1 BRA `(.L_x_27) ;  /* 0x00000004004c1947 */ /* 0x000fea0003800000 */
[----:B------:R-:W-:-:S13]  /*2a50*/  LOP3.LUT P1, RZ, R3, 0x7fffffff, R0, 0xc8, !PT ;  /* 0x7fffffff03ff7812 */ /* 0x000fda000782c800 */
[----:B------:R-:W-:Y:S05]  /*2a60*/  @!P1 BRA `(.L_x_28) ;  /* 0x00000004003c9947 */ /* 0x000fea0003800000 */
[C---:B------:R-:W-:Y:S02]  /*2a70*/  FSETP.NEU.FTZ.AND P3, PT, |R0|.reuse, +INF , PT ;  /* 0x7f8000000000780b */ /* 0x040fe40003f7d200 */
[----:B------:R-:W-:Y:S02]  /*2a80*/  FSETP.NEU.FTZ.AND P2, PT, |R3|, +INF , PT ;  /* 0x7f8000000300780b */ /* 0x000fe40003f5d200 */
[----:B------:R-:W-:-:S11]  /*2a90*/  FSETP.NEU.FTZ.AND P1, PT, |R0|, +INF , PT ;  /* 0x7f8000000000780b */ /* 0x000fd60003f3d200 */
[----:B------:R-:W-:Y:S05]  /*2aa0*/  @!P2 BRA !P3, `(.L_x_28) ;  /* 0x00000004002ca947 */ /* 0x000fea0005800000 */
[----:B------:R-:W-:-:S04]  /*2ab0*/  LOP3.LUT P3, RZ, R0, 0x7fffffff, RZ, 0xc0, !PT ;  /* 0x7fffffff00ff7812 */ /* 0x000fc8000786c0ff */
[----:B------:R-:W-:-:S13]  /*2ac0*/  PLOP3.LUT P2, PT, P2, P3, PT, 0x2f, 0xf2 ;  /* 0x0000000000f2781c */ /* 0x000fda0001746577 */
[----:B------:R-:W-:Y:S05]  /*2ad0*/  @P2 BRA `(.L_x_29) ;  /* 0x0000000400182947 */ /* 0x000fea0003800000 */
[----:B------:R-:W-:-:S04]  /*2ae0*/  LOP3.LUT P2, RZ, R3, 0x7fffffff, RZ, 0xc0, !PT ;  /* 0x7fffffff03ff7812 */ /* 0x000fc8000784c0ff */
[----:B------:R-:W-:-:S13]  /*2af0*/  PLOP3.LUT P1, PT, P1, P2, PT, 0x2f, 0xf2 ;  /* 0x0000000000f2781c */ /* 0x000fda0000f24577 */
[----:B------:R-:W-:Y:S05]  /*2b00*/  @P1 BRA `(.L_x_30) ;  /* 0x0000000400001947 */ /* 0x000fea0003800000 */
[----:B------:R-:W-:Y:S02]  /*2b10*/  ISETP.GE.AND P1, PT, R14, RZ, PT ;  /* 0x000000ff0e00720c */ /* 0x000fe40003f26270 */
[----:B------:R-:W-:-:S11]  /*2b20*/  ISETP.GE.AND P2, PT, R15, RZ, PT ;  /* 0x000000ff0f00720c */ /* 0x000fd60003f46270 */
[----:B------:R-:W-:Y:S01]  /*2b30*/  @P1 MOV R4, RZ ;  /* 0x000000ff00041202 */ /* 0x000fe20000000f00 */
[----:B------:R-:W-:Y:S02]  /*2b40*/  @!P1 IMAD.MOV.U32 R4, RZ, RZ, -0x40 ;  /* 0xffffffc0ff049424 */ /* 0x000fe400078e00ff */
[----:B------:R-:W-:Y:S01]  /*2b50*/  @!P1 FFMA R0, R0, 1.84467440737095516160e+19, RZ ;  /* 0x5f80000000009823 */ /* 0x000fe200000000ff */
[----:B------:R-:W-:Y:S02]  /*2b60*/  @!P2 FFMA R3, R3, 1.84467440737095516160e+19, RZ ;  /* 0x5f8000000303a823 */ /* 0x000fe400000000ff */
[----:B------:R-:W-:-:S07]  /*2b70*/  @!P2 IADD3 R4, PT, PT, R4, 0x40, RZ ;  /* 0x000000400404a810 */ /* 0x000fce0007ffe0ff */
.L_x_26:
[----:B------:R-:W-:Y:S01]  /*2b80*/  LEA R14, R5, 0xc0800000, 0x17 ;  /* 0xc0800000050e7811 */ /* 0x000fe200078eb8ff */
[----:B------:R-:W-:Y:S03]  /*2b90*/  BSSY.RECONVERGENT B2, `(.L_x_31) ;  /* 0x0000036000027945 */ /* 0x000fe60003800200 */
[----:B------:R-:W-:Y:S02]  /*2ba0*/  IADD3 R14, PT, PT, -R14, R3, RZ ;  /* 0x000000030e0e7210 */ /* 0x000fe40007ffe1ff */
[----:B------:R-:W-:Y:S02]  /*2bb0*/  IADD3 R3, PT, PT, R16, -0x7f, RZ ;  /* 0xffffff8110037810 */ /* 0x000fe40007ffe0ff */
[----:B------:R-:W0:Y:S01]  /*2bc0*/  MUFU.RCP R15, R14 ;  /* 0x0000000e000f7308 */ /* 0x000e220000001000 */
[----:B------:R-:W-:Y:S01]  /*2bd0*/  FADD.FTZ R17, -R14, -RZ ;  /* 0x800000ff0e117221 */ /* 0x000fe20000010100 */
[C---:B------:R-:W-:Y:S01]  /*2be0*/  IADD3 R5, PT, PT, R3.reuse, 0x7f, -R5 ;  /* 0x0000007f03057810 */ /* 0x040fe20007ffe805 */
[----:B------:R-:W-:-:S04]  /*2bf0*/  IMAD R0, R3, -0x800000, R0 ;  /* 0xff80000003007824 */ /* 0x000fc800078e0200 */
[----:B------:R-:W-:Y:S02]  /*2c00*/  IMAD.IADD R5, R5, 0x1, R4 ;  /* 0x0000000105057824 */ /* 0x000fe400078e0204 */
[----:B0-----:R-:W-:-:S04]  /*2c10*/  FFMA R16, R15, R17, 1 ;  /* 0x3f8000000f107423 */ /* 0x001fc80000000011 */
[----:B------:R-:W-:-:S04]  /*2c20*/  FFMA R18, R15, R16, R15 ;  /* 0x000000100f127223 */ /* 0x000fc8000000000f */
[----:B------:R-:W-:-:S04]  /*2c30*/  FFMA R15, R0, R18, RZ ;  /* 0x00000012000f7223 */ /* 0x000fc800000000ff */
[----:B------:R-:W-:-:S04]  /*2c40*/  FFMA R16, R17, R15, R0 ;  /* 0x0000000f11107223 */ /* 0x000fc80000000000 */
[----:B------:R-:W-:-:S04]  /*2c50*/  FFMA R15, R18, R16, R15 ;  /* 0x00000010120f7223 */ /* 0x000fc8000000000f */
[----:B------:R-:W-:-:S04]  /*2c60*/  FFMA R16, R17, R15, R0 ;  /* 0x0000000f11107223 */ /* 0x000fc80000000000 */
[----:B------:R-:W-:-:S05]  /*2c70*/  FFMA R0, R18, R16, R15 ;  /* 0x0000001012007223 */ /* 0x000fca000000000f */
[----:B------:R-:W-:-:S04]  /*2c80*/  SHF.R.U32.HI R3, RZ, 0x17, R0 ;  /* 0x00000017ff037819 */ /* 0x000fc80000011600 */
[----:B------:R-:W-:-:S04]  /*2c90*/  LOP3.LUT R3, R3, 0xff, RZ, 0xc0, !PT ;  /* 0x000000ff03037812 */ /* 0x000fc800078ec0ff */
[----:B------:R-:W-:-:S04]  /*2ca0*/  IADD3 R17, PT, PT, R3, R5, RZ ;  /* 0x0000000503117210 */ /* 0x000fc80007ffe0ff */
[----:B------:R-:W-:-:S04]  /*2cb0*/  IADD3 R3, PT, PT, R17, -0x1, RZ ;  /* 0xffffffff11037810 */ /* 0x000fc80007ffe0ff */
[----:B------:R-:W-:-:S13]  /*2cc0*/  ISETP.GE.U32.AND P1, PT, R3, 0xfe, PT ;  /* 0x000000fe0300780c */ /* 0x000fda0003f26070 */
[----:B------:R-:W-:Y:S05]  /*2cd0*/  @!P1 BRA `(.L_x_32) ;  /* 0x0000000000809947 */ /* 0x000fea0003800000 */
[----:B------:R-:W-:-:S13]  /*2ce0*/  ISETP.GT.AND P1, PT, R17, 0xfe, PT ;  /* 0x000000fe1100780c */ /* 0x000fda0003f24270 */
[----:B------:R-:W-:Y:S05]  /*2cf0*/  @P1 BRA `(.L_x_33) ;  /* 0x00000000006c1947 */ /* 0x000fea0003800000 */
[----:B------:R-:W-:-:S13]  /*2d00*/  ISETP.GE.AND P1, PT, R17, 0x1, PT ;  /* 0x000000011100780c */ /* 0x000fda0003f26270 */
[----:B------:R-:W-:Y:S05]  /*2d10*/  @P1 BRA `(.L_x_34) ;  /* 0x0000000000741947 */ /* 0x000fea0003800000 */
[----:B------:R-:W-:Y:S02]  /*2d20*/  ISETP.GE.AND P1, PT, R17, -0x18, PT ;  /* 0xffffffe81100780c */ /* 0x000fe40003f26270 */
[----:B------:R-:W-:-:S11]  /*2d30*/  LOP3.LUT R0, R0, 0x80000000, RZ, 0xc0, !PT ;  /* 0x8000000000007812 */ /* 0x000fd600078ec0ff */
[----:B------:R-:W-:Y:S05]  /*2d40*/  @!P1 BRA `(.L_x_34) ;  /* 0x0000000000689947 */ /* 0x000fea0003800000 */
[CCC-:B------:R-:W-:Y:S01]  /*2d50*/  FFMA.RZ R3, R18.reuse, R16.reuse, R15.reuse ;  /* 0x0000001012037223 */ /* 0x1c0fe2000000c00f */
[C---:B------:R-:W-:Y:S01]  /*2d60*/  IADD3 R14, PT, PT, R17.reuse, 0x20, RZ ;  /* 0x00000020110e7810 */ /* 0x040fe20007ffe0ff */
[CCC-:B------:R-:W-:Y:S01]  /*2d70*/  FFMA.RM R4, R18.reuse, R16.reuse, R15.reuse ;  /* 0x0000001012047223 */ /* 0x1c0fe2000000400f */
[----:B------:R-:W-:Y:S02]  /*2d80*/  ISETP.NE.AND P3, PT, R17, RZ, PT ;  /* 0x000000ff1100720c */ /* 0x000fe40003f65270 */
[----:B------:R-:W-:Y:S01]  /*2d90*/  LOP3.LUT R5, R3, 0x7fffff, RZ, 0xc0, !PT ;  /* 0x007fffff03057812 */ /* 0x000fe200078ec0ff */
[----:B------:R-:W-:Y:S01]  /*2da0*/  FFMA.RP R3, R18, R16, R15 ;  /* 0x0000001012037223 */ /* 0x000fe2000000800f */
[----:B------:R-:W-:Y:S01]  /*2db0*/  IMAD.MOV R15, RZ, RZ, -R17 ;  /* 0x000000ffff0f7224 */ /* 0x000fe200078e0a11 */
[----:B------:R-:W-:Y:S02]  /*2dc0*/  ISETP.NE.AND P2, PT, R17, RZ, PT ;  /* 0x000000ff1100720c */ /* 0x000fe40003f45270 */
[----:B------:R-:W-:-:S02]  /*2dd0*/  LOP3.LUT R5, R5, 0x800000, RZ, 0xfc, !PT ;  /* 0x0080000005057812 */ /* 0x000fc400078efcff */
[----:B------:R-:W-:Y:S02]  /*2de0*/  FSETP.NEU.FTZ.AND P1, PT, R3, R4, PT ;  /* 0x000000040300720b */ /* 0x000fe40003f3d000 */
[----:B------:R-:W-:Y:S02]  /*2df0*/  SHF.L.U32 R14, R5, R14, RZ ;  /* 0x0000000e050e7219 */ /* 0x000fe400000006ff */
[----:B------:R-:W-:Y:S02]  /*2e00*/  SEL R4, R15, RZ, P3 ;  /* 0x000000ff0f047207 */ /* 0x000fe40001800000 */
[----:B------:R-:W-:Y:S02]  /*2e10*/  ISETP.NE.AND P2, PT, R14, RZ, P2 ;  /* 0x000000ff0e00720c */ /* 0x000fe40001745270 */
[----:B------:R-:W-:Y:S02]  /*2e20*/  SHF.R.U32.HI R4, RZ, R4, R5 ;  /* 0x00000004ff047219 */ /* 0x000fe40000011605 */
[----:B------:R-:W-:-:S02]  /*2e30*/  PLOP3.LUT P1, PT, P1, P2, PT, 0xf8, 0x8f ;  /* 0x00000000008f781c */ /* 0x000fc40000f25f70 */
[----:B------:R-:W-:Y:S02]  /*2e40*/  SHF.R.U32.HI R14, RZ, 0x1, R4 ;  /* 0x00000001ff0e7819 */ /* 0x000fe40000011604 */
[----:B------:R-:W-:-:S04]  /*2e50*/  SEL R3, RZ, 0x1, !P1 ;  /* 0x00000001ff037807 */ /* 0x000fc80004800000 */
[----:B------:R-:W-:-:S04]  /*2e60*/  LOP3.LUT R3, R3, 0x1, R14, 0xf8, !PT ;  /* 0x0000000103037812 */ /* 0x000fc800078ef80e */
[----:B------:R-:W-:-:S04]  /*2e70*/  LOP3.LUT R3, R3, R4, RZ, 0xc0, !PT ;  /* 0x0000000403037212 */ /* 0x000fc800078ec0ff */
[----:B------:R-:W-:-:S04]  /*2e80*/  IADD3 R3, PT, PT, R14, R3, RZ ;  /* 0x000000030e037210 */ /* 0x000fc80007ffe0ff */
[----:B------:R-:W-:Y:S01]  /*2e90*/  LOP3.LUT R0, R3, R0, RZ, 0xfc, !PT ;  /* 0x0000000003007212 */ /* 0x000fe200078efcff */
[----:B------:R-:W-:Y:S06]  /*2ea0*/  BRA `(.L_x_34) ;  /* 0x0000000000107947 */ /* 0x000fec0003800000 */
.L_x_33:
[----:B------:R-:W-:-:S04]  /*2eb0*/  LOP3.LUT R0, R0, 0x80000000, RZ, 0xc0, !PT ;  /* 0x8000000000007812 */ /* 0x000fc800078ec0ff */
[----:B------:R-:W-:Y:S01]  /*2ec0*/  LOP3.LUT R0, R0, 0x7f800000, RZ, 0xfc, !PT ;  /* 0x7f80000000007812 */ /* 0x000fe200078efcff */
[----:B------:R-:W-:Y:S06]  /*2ed0*/  BRA `(.L_x_34) ;  /* 0x0000000000047947 */ /* 0x000fec0003800000 */
.L_x_32:
[----:B------:R-:W-:-:S07]  /*2ee0*/  LEA R0, R5, R0, 0x17 ;  /* 0x0000000005007211 */ /* 0x000fce00078eb8ff */
.L_x_34:
[----:B------:R-:W-:Y:S05]  /*2ef0*/  BSYNC.RECONVERGENT B2 ;  /* 0x0000000000027941 */ /* 0x000fea0003800200 */
.L_x_31:
[----:B------:R-:W-:Y:S05]  /*2f00*/  BRA `(.L_x_35) ;  /* 0x0000000000207947 */ /* 0x000fea0003800000 */
.L_x_30:
[----:B------:R-:W-:-:S04]  /*2f10*/  LOP3.LUT R0, R3, 0x80000000, R0, 0x48, !PT ;  /* 0x8000000003007812 */ /* 0x000fc800078e4800 */
[----:B------:R-:W-:Y:S01]  /*2f20*/  LOP3.LUT R0, R0, 0x7f800000, RZ, 0xfc, !PT ;  /* 0x7f80000000007812 */ /* 0x000fe200078efcff */
[----:B------:R-:W-:Y:S06]  /*2f30*/  BRA `(.L_x_35) ;  /* 0x0000000000147947 */ /* 0x000fec0003800000 */
.L_x_29:
[----:B------:R-:W-:Y:S01]  /*2f40*/  LOP3.LUT R0, R3, 0x80000000, R0, 0x48, !PT ;  /* 0x8000000003007812 */ /* 0x000fe200078e4800 */
[----:B------:R-:W-:Y:S06]  /*2f50*/  BRA `(.L_x_35) ;  /* 0x00000000000c7947 */ /* 0x000fec0003800000 */
.L_x_28:
[----:B------:R-:W0:Y:S01]  /*2f60*/  MUFU.RSQ R0, -QNAN ;  /* 0xffc0000000007908 */ /* 0x000e220000001400 */
[----:B------:R-:W-:Y:S05]  /*2f70*/  BRA `(.L_x_35) ;  /* 0x0000000000047947 */ /* 0x000fea0003800000 */
.L_x_27:
[----:B------:R-:W-:-:S07]  /*2f80*/  FADD.FTZ R0, R0, R3 ;  /* 0x0000000300007221 */ /* 0x000fce0000010000 */
.L_x_35:
[----:B------:R-:W-:Y:S05]  /*2f90*/  BSYNC.RECONVERGENT B1 ;  /* 0x0000000000017941 */ /* 0x000fea0003800200 */
.L_x_25:
[----:B------:R-:W-:-:S04]  /*2fa0*/  HFMA2 R3, -RZ, RZ, 0, 0 ;  /* 0x00000000ff037431 */ /* 0x000fc800000001ff */
[----:B0-----:R-:W-:Y:S05]  /*2fb0*/  RET.REL.NODEC R2 `(_Z21fused_rope_rms_kernelPKfS0_Pfiiiif) ;  /* 0xffffffd002107950 */ /* 0x001fea0003c3ffff */
.L_x_36:
[----:B------:R-:W-:-:S00]  /*2fc0*/  BRA `(.L_x_36) ;  /* 0xfffffffc00fc7947 */ /* 0x000fc0000383ffff */
[----:B------:R-:W-:-:S00]  /*2fd0*/  NOP ;  /* 0x0000000000007918 */ /* 0x000fc00000000000 */
        /* <DEDUP_REMOVED lines=10> */
.L_x_37:


//--------------------- .nv.global.init           --------------------------
	.section	.nv.global.init,"aw",@progbits
	.align	4
.nv.global.init:
	.type		__cudart_i2opi_f,@object
	.size		__cudart_i2opi_f,(.L_0 - __cudart_i2opi_f)
__cudart_i2opi_f:
        /*0000*/ 	.byte	0x41, 0x90, 0x43, 0x3c, 0x99, 0x95, 0x62, 0xdb, 0xc0, 0xdd, 0x34, 0xf5, 0xd1, 0x57, 0x27, 0xfc
        /*0010*/ 	.byte	0x29, 0x15, 0x44, 0x4e, 0x6e, 0x83, 0xf9, 0xa2
.L_0:


//--------------------- .nv.shared.reserved.0     --------------------------
	.section	.nv.shared.reserved.0,"aw",@nobits
	.weak		__nv_reservedSMEM_offset_0_alias
	.size		__nv_reservedSMEM_offset_0_alias, 0, 64
	.other		__nv_reservedSMEM_offset_0_alias,@"STO_CUDA_RESERVED_SHARED STV_DEFAULT"
__nv_reservedSMEM_offset_0_alias:
	.zero		0
	.zero		64


//--------------------- .nv.constant0._Z21fused_rope_rms_kernelPKfS0_Pfiiiif --------------------------
	.section	.nv.constant0._Z21fused_rope_rms_kernelPKfS0_Pfiiiif,"a",@progbits
	.sectionflags	@""
	.align	4
.nv.constant0._Z21fused_rope_rms_kernelPKfS0_Pfiiiif:
	.zero		940


//--------------------- SYMBOLS --------------------------

	.type		.nv.reservedSmem.offset0,@object
	.size		.nv.reservedSmem.offset0,0x4
